//
// Generated by NVIDIA NVVM Compiler
//
// Compiler Build ID: CL-36424714
// Cuda compilation tools, release 13.0, V13.0.88
// Based on NVVM 20.0.0
//

.version 9.0
.target sm_100
.address_size 64


.entry _Z17normalize19KernelPfS_mm(
	.param .u64 .ptr .align 1 _Z17normalize19KernelPfS_mm_param_0,
	.param .u64 .ptr .align 1 _Z17normalize19KernelPfS_mm_param_1,
	.param .u64 _Z17normalize19KernelPfS_mm_param_2,
	.param .u64 _Z17normalize19KernelPfS_mm_param_3
)
{
	.reg .pred 	%p<5>;
	.reg .b32 	%r<10>;
	.reg .b32 	%f<7>;
	.reg .b64 	%rd<15>;

	ld.param.u64 	%rd4, [_Z17normalize19KernelPfS_mm_param_0];
	ld.param.u64 	%rd5, [_Z17normalize19KernelPfS_mm_param_1];
	ld.param.u64 	%rd6, [_Z17normalize19KernelPfS_mm_param_2];
	ld.param.u64 	%rd7, [_Z17normalize19KernelPfS_mm_param_3];
	mov.u32 	%r1, %ctaid.x;
	mov.u32 	%r2, %ntid.x;
	mov.u32 	%r3, %tid.x;
	mad.lo.s32 	%r4, %r1, %r2, %r3;
	mov.u32 	%r5, %ctaid.y;
	mov.u32 	%r6, %ntid.y;
	mov.u32 	%r7, %tid.y;
	mad.lo.s32 	%r8, %r5, %r6, %r7;
	cvt.s64.s32 	%rd1, %r4;
	setp.le.u64 	%p1, %rd6, %rd1;
	cvt.u64.u32 	%rd2, %r8;
	setp.le.u64 	%p2, %rd7, %rd2;
	or.pred  	%p3, %p1, %p2;
	@%p3 bra 	$L__BB0_4;
	cvta.to.global.u64 	%rd9, %rd4;
	cvta.to.global.u64 	%rd10, %rd5;
	shl.b64 	%rd11, %rd2, 2;
	add.s64 	%rd12, %rd10, %rd11;
	ld.global.f32 	%f1, [%rd12];
	setp.eq.f32 	%p4, %f1, 0f00000000;
	mad.lo.s64 	%rd13, %rd6, %rd2, %rd1;
	shl.b64 	%rd14, %rd13, 2;
	add.s64 	%rd3, %rd9, %rd14;
	mov.f32 	%f6, 0f00000000;
	@%p4 bra 	$L__BB0_3;
	ld.global.f32 	%f5, [%rd3];
	div.rn.f32 	%f6, %f5, %f1;
$L__BB0_3:
	st.global.f32 	[%rd3], %f6;
$L__BB0_4:
	ret;

}
.entry _Z24pairwiseComparsionKernelPfS_mm(
	.param .u64 .ptr .align 1 _Z24pairwiseComparsionKernelPfS_mm_param_0,
	.param .u64 .ptr .align 1 _Z24pairwiseComparsionKernelPfS_mm_param_1,
	.param .u64 _Z24pairwiseComparsionKernelPfS_mm_param_2,
	.param .u64 _Z24pairwiseComparsionKernelPfS_mm_param_3
)
{
	.reg .pred 	%p<6>;
	.reg .b32 	%r<15>;
	.reg .b32 	%f<6>;
	.reg .b64 	%rd<22>;

	ld.param.u64 	%rd5, [_Z24pairwiseComparsionKernelPfS_mm_param_0];
	ld.param.u64 	%rd6, [_Z24pairwiseComparsionKernelPfS_mm_param_1];
	ld.param.u64 	%rd8, [_Z24pairwiseComparsionKernelPfS_mm_param_2];
	ld.param.u64 	%rd9, [_Z24pairwiseComparsionKernelPfS_mm_param_3];
	mov.u32 	%r1, %ctaid.x;
	mov.u32 	%r2, %ntid.x;
	mov.u32 	%r3, %tid.x;
	mad.lo.s32 	%r4, %r1, %r2, %r3;
	mov.u32 	%r5, %ctaid.y;
	mov.u32 	%r6, %ntid.y;
	mov.u32 	%r7, %tid.y;
	mad.lo.s32 	%r8, %r5, %r6, %r7;
	mov.u32 	%r10, %ctaid.z;
	mov.u32 	%r11, %ntid.z;
	mov.u32 	%r12, %tid.z;
	mad.lo.s32 	%r13, %r10, %r11, %r12;
	cvt.u64.u32 	%rd1, %r4;
	cvt.u64.u32 	%rd2, %r8;
	max.u64 	%rd10, %rd1, %rd2;
	setp.ge.u64 	%p1, %rd10, %rd8;
	cvt.u64.u32 	%rd3, %r13;
	setp.le.u64 	%p2, %rd9, %rd3;
	or.pred  	%p3, %p1, %p2;
	@%p3 bra 	$L__BB1_5;
	cvta.to.global.u64 	%rd11, %rd6;
	cvta.to.global.u64 	%rd12, %rd5;
	mul.lo.s64 	%rd13, %rd8, %rd3;
	add.s64 	%rd14, %rd13, %rd2;
	mad.lo.s64 	%rd15, %rd14, %rd8, %rd1;
	shl.b64 	%rd16, %rd14, 2;
	add.s64 	%rd17, %rd12, %rd16;
	ld.global.f32 	%f2, [%rd17];
	add.s64 	%rd18, %rd13, %rd1;
	shl.b64 	%rd19, %rd18, 2;
	add.s64 	%rd20, %rd12, %rd19;
	ld.global.f32 	%f3, [%rd20];
	sub.f32 	%f1, %f2, %f3;
	shl.b64 	%rd21, %rd15, 2;
	add.s64 	%rd4, %rd11, %rd21;
	st.global.f32 	[%rd4], %f1;
	setp.geu.f32 	%p4, %f1, 0f00000000;
	@%p4 bra 	$L__BB1_3;
	mov.f32 	%f4, 0fBF800000;
	div.rn.f32 	%f5, %f4, %f1;
	st.global.f32 	[%rd4], %f5;
	bra.uni 	$L__BB1_5;
$L__BB1_3:
	setp.neu.f32 	%p5, %f1, 0f00000000;
	@%p5 bra 	$L__BB1_5;
	mov.b32 	%r14, 1065353216;
	st.global.u32 	[%rd4], %r14;
$L__BB1_5:
	ret;

}
.entry _Z15sumColumnKernelPfS_mm(
	.param .u64 .ptr .align 1 _Z15sumColumnKernelPfS_mm_param_0,
	.param .u64 .ptr .align 1 _Z15sumColumnKernelPfS_mm_param_1,
	.param .u64 _Z15sumColumnKernelPfS_mm_param_2,
	.param .u64 _Z15sumColumnKernelPfS_mm_param_3
)
{
	.reg .pred 	%p<12>;
	.reg .b32 	%r<11>;
	.reg .b32 	%f<71>;
	.reg .b64 	%rd<52>;

	ld.param.u64 	%rd27, [_Z15sumColumnKernelPfS_mm_param_0];
	ld.param.u64 	%rd25, [_Z15sumColumnKernelPfS_mm_param_1];
	ld.param.u64 	%rd26, [_Z15sumColumnKernelPfS_mm_param_2];
	ld.param.u64 	%rd28, [_Z15sumColumnKernelPfS_mm_param_3];
	cvta.to.global.u64 	%rd1, %rd27;
	mov.u32 	%r1, %ctaid.x;
	mov.u32 	%r2, %ntid.x;
	mov.u32 	%r3, %tid.x;
	mad.lo.s32 	%r4, %r1, %r2, %r3;
	mov.u32 	%r5, %ctaid.y;
	mov.u32 	%r6, %ntid.y;
	mov.u32 	%r7, %tid.y;
	mad.lo.s32 	%r8, %r5, %r6, %r7;
	cvt.u64.u32 	%rd2, %r4;
	setp.le.u64 	%p1, %rd26, %rd2;
	cvt.u64.u32 	%rd3, %r8;
	setp.le.u64 	%p2, %rd28, %rd3;
	or.pred  	%p3, %p1, %p2;
	@%p3 bra 	$L__BB2_13;
	cvta.to.global.u64 	%rd31, %rd25;
	mad.lo.s64 	%rd32, %rd26, %rd3, %rd2;
	shl.b64 	%rd33, %rd32, 2;
	add.s64 	%rd4, %rd31, %rd33;
	mov.b32 	%r10, 0;
	st.global.u32 	[%rd4], %r10;
	mul.lo.s64 	%rd5, %rd32, %rd26;
	add.s64 	%rd34, %rd26, -1;
	and.b64  	%rd6, %rd26, 15;
	setp.lt.u64 	%p4, %rd34, 15;
	mov.b64 	%rd48, 0;
	mov.f32 	%f67, 0f00000000;
	@%p4 bra 	$L__BB2_4;
	and.b64  	%rd48, %rd26, -16;
	shl.b64 	%rd35, %rd5, 2;
	add.s64 	%rd36, %rd35, %rd1;
	add.s64 	%rd45, %rd36, 32;
	mov.f32 	%f67, 0f00000000;
	mov.u64 	%rd46, %rd48;
$L__BB2_3:
	.pragma "nounroll";
	ld.global.f32 	%f12, [%rd45+-32];
	add.f32 	%f13, %f12, %f67;
	st.global.f32 	[%rd4], %f13;
	ld.global.f32 	%f14, [%rd45+-28];
	add.f32 	%f15, %f14, %f13;
	st.global.f32 	[%rd4], %f15;
	ld.global.f32 	%f16, [%rd45+-24];
	add.f32 	%f17, %f16, %f15;
	st.global.f32 	[%rd4], %f17;
	ld.global.f32 	%f18, [%rd45+-20];
	add.f32 	%f19, %f18, %f17;
	st.global.f32 	[%rd4], %f19;
	ld.global.f32 	%f20, [%rd45+-16];
	add.f32 	%f21, %f20, %f19;
	st.global.f32 	[%rd4], %f21;
	ld.global.f32 	%f22, [%rd45+-12];
	add.f32 	%f23, %f22, %f21;
	st.global.f32 	[%rd4], %f23;
	ld.global.f32 	%f24, [%rd45+-8];
	add.f32 	%f25, %f24, %f23;
	st.global.f32 	[%rd4], %f25;
	ld.global.f32 	%f26, [%rd45+-4];
	add.f32 	%f27, %f26, %f25;
	st.global.f32 	[%rd4], %f27;
	ld.global.f32 	%f28, [%rd45];
	add.f32 	%f29, %f28, %f27;
	st.global.f32 	[%rd4], %f29;
	ld.global.f32 	%f30, [%rd45+4];
	add.f32 	%f31, %f30, %f29;
	st.global.f32 	[%rd4], %f31;
	ld.global.f32 	%f32, [%rd45+8];
	add.f32 	%f33, %f32, %f31;
	st.global.f32 	[%rd4], %f33;
	ld.global.f32 	%f34, [%rd45+12];
	add.f32 	%f35, %f34, %f33;
	st.global.f32 	[%rd4], %f35;
	ld.global.f32 	%f36, [%rd45+16];
	add.f32 	%f37, %f36, %f35;
	st.global.f32 	[%rd4], %f37;
	ld.global.f32 	%f38, [%rd45+20];
	add.f32 	%f39, %f38, %f37;
	st.global.f32 	[%rd4], %f39;
	ld.global.f32 	%f40, [%rd45+24];
	add.f32 	%f41, %f40, %f39;
	st.global.f32 	[%rd4], %f41;
	ld.global.f32 	%f42, [%rd45+28];
	add.f32 	%f67, %f42, %f41;
	st.global.f32 	[%rd4], %f67;
	add.s64 	%rd46, %rd46, -16;
	add.s64 	%rd45, %rd45, 64;
	setp.ne.s64 	%p5, %rd46, 0;
	@%p5 bra 	$L__BB2_3;
$L__BB2_4:
	setp.eq.s64 	%p6, %rd6, 0;
	@%p6 bra 	$L__BB2_13;
	and.b64  	%rd14, %rd26, 7;
	setp.lt.u64 	%p7, %rd6, 8;
	@%p7 bra 	$L__BB2_7;
	add.s64 	%rd37, %rd48, %rd5;
	shl.b64 	%rd38, %rd37, 2;
	add.s64 	%rd39, %rd1, %rd38;
	ld.global.f32 	%f43, [%rd39];
	add.f32 	%f44, %f43, %f67;
	st.global.f32 	[%rd4], %f44;
	ld.global.f32 	%f45, [%rd39+4];
	add.f32 	%f46, %f45, %f44;
	st.global.f32 	[%rd4], %f46;
	ld.global.f32 	%f47, [%rd39+8];
	add.f32 	%f48, %f47, %f46;
	st.global.f32 	[%rd4], %f48;
	ld.global.f32 	%f49, [%rd39+12];
	add.f32 	%f50, %f49, %f48;
	st.global.f32 	[%rd4], %f50;
	ld.global.f32 	%f51, [%rd39+16];
	add.f32 	%f52, %f51, %f50;
	st.global.f32 	[%rd4], %f52;
	ld.global.f32 	%f53, [%rd39+20];
	add.f32 	%f54, %f53, %f52;
	st.global.f32 	[%rd4], %f54;
	ld.global.f32 	%f55, [%rd39+24];
	add.f32 	%f56, %f55, %f54;
	st.global.f32 	[%rd4], %f56;
	ld.global.f32 	%f57, [%rd39+28];
	add.f32 	%f67, %f57, %f56;
	st.global.f32 	[%rd4], %f67;
	add.s64 	%rd48, %rd48, 8;
$L__BB2_7:
	setp.eq.s64 	%p8, %rd14, 0;
	@%p8 bra 	$L__BB2_13;
	and.b64  	%rd50, %rd26, 3;
	setp.lt.u64 	%p9, %rd14, 4;
	@%p9 bra 	$L__BB2_10;
	add.s64 	%rd40, %rd48, %rd5;
	shl.b64 	%rd41, %rd40, 2;
	add.s64 	%rd42, %rd1, %rd41;
	ld.global.f32 	%f58, [%rd42];
	add.f32 	%f59, %f58, %f67;
	st.global.f32 	[%rd4], %f59;
	ld.global.f32 	%f60, [%rd42+4];
	add.f32 	%f61, %f60, %f59;
	st.global.f32 	[%rd4], %f61;
	ld.global.f32 	%f62, [%rd42+8];
	add.f32 	%f63, %f62, %f61;
	st.global.f32 	[%rd4], %f63;
	ld.global.f32 	%f64, [%rd42+12];
	add.f32 	%f67, %f64, %f63;
	st.global.f32 	[%rd4], %f67;
	add.s64 	%rd48, %rd48, 4;
$L__BB2_10:
	setp.eq.s64 	%p10, %rd50, 0;
	@%p10 bra 	$L__BB2_13;
	add.s64 	%rd43, %rd48, %rd5;
	shl.b64 	%rd44, %rd43, 2;
	add.s64 	%rd51, %rd1, %rd44;
$L__BB2_12:
	.pragma "nounroll";
	ld.global.f32 	%f65, [%rd51];
	add.f32 	%f67, %f65, %f67;
	st.global.f32 	[%rd4], %f67;
	add.s64 	%rd51, %rd51, 4;
	add.s64 	%rd50, %rd50, -1;
	setp.ne.s64 	%p11, %rd50, 0;
	@%p11 bra 	$L__BB2_12;
$L__BB2_13:
	ret;

}
.entry _Z12sumRowKernelPfS_mm(
	.param .u64 .ptr .align 1 _Z12sumRowKernelPfS_mm_param_0,
	.param .u64 .ptr .align 1 _Z12sumRowKernelPfS_mm_param_1,
	.param .u64 _Z12sumRowKernelPfS_mm_param_2,
	.param .u64 _Z12sumRowKernelPfS_mm_param_3
)
{
	.reg .pred 	%p<12>;
	.reg .b32 	%r<11>;
	.reg .b32 	%f<41>;
	.reg .b64 	%rd<65>;

	ld.param.u64 	%rd23, [_Z12sumRowKernelPfS_mm_param_0];
	ld.param.u64 	%rd21, [_Z12sumRowKernelPfS_mm_param_1];
	ld.param.u64 	%rd22, [_Z12sumRowKernelPfS_mm_param_2];
	ld.param.u64 	%rd24, [_Z12sumRowKernelPfS_mm_param_3];
	cvta.to.global.u64 	%rd1, %rd23;
	mov.u32 	%r1, %ctaid.x;
	mov.u32 	%r2, %ntid.x;
	mov.u32 	%r3, %tid.x;
	mad.lo.s32 	%r4, %r1, %r2, %r3;
	mov.u32 	%r5, %ctaid.y;
	mov.u32 	%r6, %ntid.y;
	mov.u32 	%r7, %tid.y;
	mad.lo.s32 	%r8, %r5, %r6, %r7;
	cvt.u64.u32 	%rd2, %r4;
	setp.le.u64 	%p1, %rd22, %rd2;
	cvt.u64.u32 	%rd3, %r8;
	setp.le.u64 	%p2, %rd24, %rd3;
	or.pred  	%p3, %p1, %p2;
	@%p3 bra 	$L__BB3_12;
	cvta.to.global.u64 	%rd27, %rd21;
	mul.lo.s64 	%rd4, %rd22, %rd3;
	add.s64 	%rd28, %rd4, %rd2;
	shl.b64 	%rd29, %rd28, 2;
	add.s64 	%rd5, %rd27, %rd29;
	mov.b32 	%r10, 0;
	st.global.u32 	[%rd5], %r10;
	add.s64 	%rd30, %rd22, -1;
	and.b64  	%rd6, %rd22, 7;
	setp.lt.u64 	%p4, %rd30, 7;
	mov.b64 	%rd63, 0;
	mov.f32 	%f38, 0f00000000;
	@%p4 bra 	$L__BB3_4;
	and.b64  	%rd63, %rd22, -8;
	mul.lo.s64 	%rd31, %rd22, %rd22;
	mad.lo.s64 	%rd32, %rd31, %rd3, %rd2;
	shl.b64 	%rd33, %rd32, 2;
	add.s64 	%rd60, %rd1, %rd33;
	shl.b64 	%rd9, %rd22, 5;
	shl.b64 	%rd10, %rd22, 2;
	mov.f32 	%f38, 0f00000000;
	mov.u64 	%rd61, %rd63;
$L__BB3_3:
	.pragma "nounroll";
	ld.global.f32 	%f10, [%rd60];
	add.f32 	%f11, %f10, %f38;
	st.global.f32 	[%rd5], %f11;
	add.s64 	%rd34, %rd60, %rd10;
	ld.global.f32 	%f12, [%rd34];
	add.f32 	%f13, %f12, %f11;
	st.global.f32 	[%rd5], %f13;
	add.s64 	%rd35, %rd34, %rd10;
	ld.global.f32 	%f14, [%rd35];
	add.f32 	%f15, %f14, %f13;
	st.global.f32 	[%rd5], %f15;
	add.s64 	%rd36, %rd35, %rd10;
	ld.global.f32 	%f16, [%rd36];
	add.f32 	%f17, %f16, %f15;
	st.global.f32 	[%rd5], %f17;
	add.s64 	%rd37, %rd36, %rd10;
	ld.global.f32 	%f18, [%rd37];
	add.f32 	%f19, %f18, %f17;
	st.global.f32 	[%rd5], %f19;
	add.s64 	%rd38, %rd37, %rd10;
	ld.global.f32 	%f20, [%rd38];
	add.f32 	%f21, %f20, %f19;
	st.global.f32 	[%rd5], %f21;
	add.s64 	%rd39, %rd38, %rd10;
	ld.global.f32 	%f22, [%rd39];
	add.f32 	%f23, %f22, %f21;
	st.global.f32 	[%rd5], %f23;
	add.s64 	%rd40, %rd39, %rd10;
	ld.global.f32 	%f24, [%rd40];
	add.f32 	%f38, %f24, %f23;
	st.global.f32 	[%rd5], %f38;
	add.s64 	%rd61, %rd61, -8;
	add.s64 	%rd60, %rd60, %rd9;
	setp.ne.s64 	%p5, %rd61, 0;
	@%p5 bra 	$L__BB3_3;
$L__BB3_4:
	setp.eq.s64 	%p6, %rd6, 0;
	@%p6 bra 	$L__BB3_12;
	and.b64  	%rd16, %rd22, 3;
	setp.lt.u64 	%p7, %rd6, 4;
	@%p7 bra 	$L__BB3_7;
	add.s64 	%rd41, %rd63, %rd4;
	mad.lo.s64 	%rd42, %rd41, %rd22, %rd2;
	shl.b64 	%rd43, %rd42, 2;
	add.s64 	%rd44, %rd1, %rd43;
	ld.global.f32 	%f25, [%rd44];
	add.f32 	%f26, %f25, %f38;
	st.global.f32 	[%rd5], %f26;
	shl.b64 	%rd45, %rd22, 2;
	add.s64 	%rd46, %rd44, %rd45;
	ld.global.f32 	%f27, [%rd46];
	add.f32 	%f28, %f27, %f26;
	st.global.f32 	[%rd5], %f28;
	add.s64 	%rd47, %rd46, %rd45;
	ld.global.f32 	%f29, [%rd47];
	add.f32 	%f30, %f29, %f28;
	st.global.f32 	[%rd5], %f30;
	add.s64 	%rd48, %rd47, %rd45;
	ld.global.f32 	%f31, [%rd48];
	add.f32 	%f38, %f31, %f30;
	st.global.f32 	[%rd5], %f38;
	add.s64 	%rd63, %rd63, 4;
$L__BB3_7:
	setp.eq.s64 	%p8, %rd16, 0;
	@%p8 bra 	$L__BB3_12;
	setp.eq.s64 	%p9, %rd16, 1;
	@%p9 bra 	$L__BB3_10;
	add.s64 	%rd49, %rd63, %rd4;
	mad.lo.s64 	%rd50, %rd49, %rd22, %rd2;
	shl.b64 	%rd51, %rd50, 2;
	add.s64 	%rd52, %rd1, %rd51;
	ld.global.f32 	%f32, [%rd52];
	add.f32 	%f33, %f32, %f38;
	st.global.f32 	[%rd5], %f33;
	shl.b64 	%rd53, %rd22, 2;
	add.s64 	%rd54, %rd52, %rd53;
	ld.global.f32 	%f34, [%rd54];
	add.f32 	%f38, %f34, %f33;
	st.global.f32 	[%rd5], %f38;
	add.s64 	%rd63, %rd63, 2;
$L__BB3_10:
	and.b64  	%rd55, %rd22, 1;
	setp.eq.b64 	%p10, %rd55, 1;
	not.pred 	%p11, %p10;
	@%p11 bra 	$L__BB3_12;
	add.s64 	%rd56, %rd63, %rd4;
	mad.lo.s64 	%rd57, %rd56, %rd22, %rd2;
	shl.b64 	%rd58, %rd57, 2;
	add.s64 	%rd59, %rd1, %rd58;
	ld.global.f32 	%f35, [%rd59];
	add.f32 	%f36, %f35, %f38;
	st.global.f32 	[%rd5], %f36;
$L__BB3_12:
	ret;

}
.entry _Z21normalizeMatrixKernelPfS_mm(
	.param .u64 .ptr .align 1 _Z21normalizeMatrixKernelPfS_mm_param_0,
	.param .u64 .ptr .align 1 _Z21normalizeMatrixKernelPfS_mm_param_1,
	.param .u64 _Z21normalizeMatrixKernelPfS_mm_param_2,
	.param .u64 _Z21normalizeMatrixKernelPfS_mm_param_3
)
{
	.reg .pred 	%p<5>;
	.reg .b32 	%r<15>;
	.reg .b32 	%f<4>;
	.reg .b64 	%rd<22>;

	ld.param.u64 	%rd8, [_Z21normalizeMatrixKernelPfS_mm_param_0];
	ld.param.u64 	%rd6, [_Z21normalizeMatrixKernelPfS_mm_param_1];
	ld.param.u64 	%rd9, [_Z21normalizeMatrixKernelPfS_mm_param_2];
	ld.param.u64 	%rd10, [_Z21normalizeMatrixKernelPfS_mm_param_3];
	cvta.to.global.u64 	%rd1, %rd8;
	mov.u32 	%r1, %ctaid.x;
	mov.u32 	%r2, %ntid.x;
	mov.u32 	%r3, %tid.x;
	mad.lo.s32 	%r4, %r1, %r2, %r3;
	mov.u32 	%r5, %ctaid.y;
	mov.u32 	%r6, %ntid.y;
	mov.u32 	%r7, %tid.y;
	mad.lo.s32 	%r8, %r5, %r6, %r7;
	mov.u32 	%r10, %ctaid.z;
	mov.u32 	%r11, %ntid.z;
	mov.u32 	%r12, %tid.z;
	mad.lo.s32 	%r13, %r10, %r11, %r12;
	cvt.u64.u32 	%rd2, %r4;
	cvt.u64.u32 	%rd3, %r8;
	max.u64 	%rd11, %rd2, %rd3;
	setp.ge.u64 	%p1, %rd11, %rd9;
	cvt.u64.u32 	%rd4, %r13;
	setp.le.u64 	%p2, %rd10, %rd4;
	or.pred  	%p3, %p1, %p2;
	@%p3 bra 	$L__BB4_4;
	cvta.to.global.u64 	%rd12, %rd6;
	mul.lo.s64 	%rd13, %rd9, %rd4;
	add.s64 	%rd14, %rd13, %rd2;
	mad.lo.s64 	%rd5, %rd14, %rd9, %rd3;
	add.s64 	%rd15, %rd13, %rd3;
	shl.b64 	%rd16, %rd15, 2;
	add.s64 	%rd17, %rd12, %rd16;
	ld.global.f32 	%f1, [%rd17];
	setp.neu.f32 	%p4, %f1, 0f00000000;
	@%p4 bra 	$L__BB4_3;
	shl.b64 	%rd20, %rd5, 2;
	add.s64 	%rd21, %rd1, %rd20;
	mov.b32 	%r14, 0;
	st.global.u32 	[%rd21], %r14;
	bra.uni 	$L__BB4_4;
$L__BB4_3:
	shl.b64 	%rd18, %rd5, 2;
	add.s64 	%rd19, %rd1, %rd18;
	ld.global.f32 	%f2, [%rd19];
	div.rn.f32 	%f3, %f2, %f1;
	st.global.f32 	[%rd19], %f3;
$L__BB4_4:
	ret;

}
.entry _Z9pmlKernelPfS_mm(
	.param .u64 .ptr .align 1 _Z9pmlKernelPfS_mm_param_0,
	.param .u64 .ptr .align 1 _Z9pmlKernelPfS_mm_param_1,
	.param .u64 _Z9pmlKernelPfS_mm_param_2,
	.param .u64 _Z9pmlKernelPfS_mm_param_3
)
{
	.reg .pred 	%p<4>;
	.reg .b32 	%r<14>;
	.reg .b32 	%f<4>;
	.reg .b64 	%rd<16>;

	ld.param.u64 	%rd3, [_Z9pmlKernelPfS_mm_param_0];
	ld.param.u64 	%rd4, [_Z9pmlKernelPfS_mm_param_1];
	ld.param.u64 	%rd6, [_Z9pmlKernelPfS_mm_param_2];
	ld.param.u64 	%rd7, [_Z9pmlKernelPfS_mm_param_3];
	mov.u32 	%r1, %ctaid.x;
	mov.u32 	%r2, %ntid.x;
	mov.u32 	%r3, %tid.x;
	mad.lo.s32 	%r4, %r1, %r2, %r3;
	mov.u32 	%r5, %ctaid.y;
	mov.u32 	%r6, %ntid.y;
	mov.u32 	%r7, %tid.y;
	mad.lo.s32 	%r8, %r5, %r6, %r7;
	mov.u32 	%r10, %ctaid.z;
	mov.u32 	%r11, %ntid.z;
	mov.u32 	%r12, %tid.z;
	mad.lo.s32 	%r13, %r10, %r11, %r12;
	cvt.u64.u32 	%rd8, %r4;
	cvt.u64.u32 	%rd1, %r8;
	max.u64 	%rd9, %rd8, %rd1;
	setp.ge.u64 	%p1, %rd9, %rd6;
	cvt.u64.u32 	%rd2, %r13;
	setp.le.u64 	%p2, %rd7, %rd2;
	or.pred  	%p3, %p1, %p2;
	@%p3 bra 	$L__BB5_2;
	cvta.to.global.u64 	%rd10, %rd3;
	cvta.to.global.u64 	%rd11, %rd4;
	mad.lo.s64 	%rd12, %rd6, %rd2, %rd1;
	shl.b64 	%rd13, %rd12, 2;
	add.s64 	%rd14, %rd10, %rd13;
	ld.global.f32 	%f1, [%rd14];
	cvt.rn.f32.u64 	%f2, %rd6;
	div.rn.f32 	%f3, %f1, %f2;
	add.s64 	%rd15, %rd11, %rd13;
	st.global.f32 	[%rd15], %f3;
$L__BB5_2:
	ret;

}
.entry _Z8pgKernelPfS_S_mm(
	.param .u64 .ptr .align 1 _Z8pgKernelPfS_S_mm_param_0,
	.param .u64 .ptr .align 1 _Z8pgKernelPfS_S_mm_param_1,
	.param .u64 .ptr .align 1 _Z8pgKernelPfS_S_mm_param_2,
	.param .u64 _Z8pgKernelPfS_S_mm_param_3,
	.param .u64 _Z8pgKernelPfS_S_mm_param_4
)
{
	.reg .pred 	%p<11>;
	.reg .b32 	%r<6>;
	.reg .b32 	%f<56>;
	.reg .b64 	%rd<67>;

	ld.param.u64 	%rd26, [_Z8pgKernelPfS_S_mm_param_0];
	ld.param.u64 	%rd27, [_Z8pgKernelPfS_S_mm_param_1];
	ld.param.u64 	%rd23, [_Z8pgKernelPfS_S_mm_param_2];
	ld.param.u64 	%rd24, [_Z8pgKernelPfS_S_mm_param_3];
	ld.param.u64 	%rd25, [_Z8pgKernelPfS_S_mm_param_4];
	cvta.to.global.u64 	%rd1, %rd27;
	cvta.to.global.u64 	%rd2, %rd26;
	mov.u32 	%r1, %ctaid.x;
	mov.u32 	%r2, %ntid.x;
	mov.u32 	%r3, %tid.x;
	mad.lo.s32 	%r4, %r1, %r2, %r3;
	cvt.u64.u32 	%rd3, %r4;
	setp.le.u64 	%p1, %rd24, %rd3;
	@%p1 bra 	$L__BB6_13;
	cvta.to.global.u64 	%rd28, %rd23;
	shl.b64 	%rd29, %rd3, 2;
	add.s64 	%rd4, %rd28, %rd29;
	mov.b32 	%r5, 0;
	st.global.u32 	[%rd4], %r5;
	setp.eq.s64 	%p2, %rd25, 0;
	@%p2 bra 	$L__BB6_13;
	and.b64  	%rd5, %rd25, 7;
	setp.lt.u64 	%p3, %rd25, 8;
	mov.b64 	%rd65, 0;
	mov.f32 	%f53, 0f00000000;
	@%p3 bra 	$L__BB6_5;
	and.b64  	%rd65, %rd25, -8;
	add.s64 	%rd62, %rd1, %rd29;
	shl.b64 	%rd8, %rd24, 5;
	add.s64 	%rd61, %rd2, 16;
	shl.b64 	%rd10, %rd24, 2;
	mov.f32 	%f53, 0f00000000;
	mov.u64 	%rd63, %rd65;
$L__BB6_4:
	.pragma "nounroll";
	ld.global.f32 	%f10, [%rd61+-16];
	ld.global.f32 	%f11, [%rd62];
	fma.rn.f32 	%f12, %f10, %f11, %f53;
	st.global.f32 	[%rd4], %f12;
	ld.global.f32 	%f13, [%rd61+-12];
	add.s64 	%rd32, %rd62, %rd10;
	ld.global.f32 	%f14, [%rd32];
	fma.rn.f32 	%f15, %f13, %f14, %f12;
	st.global.f32 	[%rd4], %f15;
	ld.global.f32 	%f16, [%rd61+-8];
	add.s64 	%rd33, %rd32, %rd10;
	ld.global.f32 	%f17, [%rd33];
	fma.rn.f32 	%f18, %f16, %f17, %f15;
	st.global.f32 	[%rd4], %f18;
	ld.global.f32 	%f19, [%rd61+-4];
	add.s64 	%rd34, %rd33, %rd10;
	ld.global.f32 	%f20, [%rd34];
	fma.rn.f32 	%f21, %f19, %f20, %f18;
	st.global.f32 	[%rd4], %f21;
	ld.global.f32 	%f22, [%rd61];
	add.s64 	%rd35, %rd34, %rd10;
	ld.global.f32 	%f23, [%rd35];
	fma.rn.f32 	%f24, %f22, %f23, %f21;
	st.global.f32 	[%rd4], %f24;
	ld.global.f32 	%f25, [%rd61+4];
	add.s64 	%rd36, %rd35, %rd10;
	ld.global.f32 	%f26, [%rd36];
	fma.rn.f32 	%f27, %f25, %f26, %f24;
	st.global.f32 	[%rd4], %f27;
	ld.global.f32 	%f28, [%rd61+8];
	add.s64 	%rd37, %rd36, %rd10;
	ld.global.f32 	%f29, [%rd37];
	fma.rn.f32 	%f30, %f28, %f29, %f27;
	st.global.f32 	[%rd4], %f30;
	ld.global.f32 	%f31, [%rd61+12];
	add.s64 	%rd38, %rd37, %rd10;
	ld.global.f32 	%f32, [%rd38];
	fma.rn.f32 	%f53, %f31, %f32, %f30;
	st.global.f32 	[%rd4], %f53;
	add.s64 	%rd63, %rd63, -8;
	add.s64 	%rd62, %rd62, %rd8;
	add.s64 	%rd61, %rd61, 32;
	setp.ne.s64 	%p4, %rd63, 0;
	@%p4 bra 	$L__BB6_4;
$L__BB6_5:
	setp.eq.s64 	%p5, %rd5, 0;
	@%p5 bra 	$L__BB6_13;
	and.b64  	%rd18, %rd25, 3;
	setp.lt.u64 	%p6, %rd5, 4;
	@%p6 bra 	$L__BB6_8;
	shl.b64 	%rd39, %rd65, 2;
	add.s64 	%rd40, %rd2, %rd39;
	ld.global.f32 	%f33, [%rd40];
	mad.lo.s64 	%rd41, %rd65, %rd24, %rd3;
	shl.b64 	%rd42, %rd41, 2;
	add.s64 	%rd43, %rd1, %rd42;
	ld.global.f32 	%f34, [%rd43];
	fma.rn.f32 	%f35, %f33, %f34, %f53;
	st.global.f32 	[%rd4], %f35;
	ld.global.f32 	%f36, [%rd40+4];
	shl.b64 	%rd44, %rd24, 2;
	add.s64 	%rd45, %rd43, %rd44;
	ld.global.f32 	%f37, [%rd45];
	fma.rn.f32 	%f38, %f36, %f37, %f35;
	st.global.f32 	[%rd4], %f38;
	ld.global.f32 	%f39, [%rd40+8];
	add.s64 	%rd46, %rd45, %rd44;
	ld.global.f32 	%f40, [%rd46];
	fma.rn.f32 	%f41, %f39, %f40, %f38;
	st.global.f32 	[%rd4], %f41;
	ld.global.f32 	%f42, [%rd40+12];
	add.s64 	%rd47, %rd46, %rd44;
	ld.global.f32 	%f43, [%rd47];
	fma.rn.f32 	%f53, %f42, %f43, %f41;
	st.global.f32 	[%rd4], %f53;
	add.s64 	%rd65, %rd65, 4;
$L__BB6_8:
	setp.eq.s64 	%p7, %rd18, 0;
	@%p7 bra 	$L__BB6_13;
	setp.eq.s64 	%p8, %rd18, 1;
	@%p8 bra 	$L__BB6_11;
	shl.b64 	%rd48, %rd65, 2;
	add.s64 	%rd49, %rd2, %rd48;
	ld.global.f32 	%f44, [%rd49];
	mad.lo.s64 	%rd50, %rd65, %rd24, %rd3;
	shl.b64 	%rd51, %rd50, 2;
	add.s64 	%rd52, %rd1, %rd51;
	ld.global.f32 	%f45, [%rd52];
	fma.rn.f32 	%f46, %f44, %f45, %f53;
	st.global.f32 	[%rd4], %f46;
	ld.global.f32 	%f47, [%rd49+4];
	shl.b64 	%rd53, %rd24, 2;
	add.s64 	%rd54, %rd52, %rd53;
	ld.global.f32 	%f48, [%rd54];
	fma.rn.f32 	%f53, %f47, %f48, %f46;
	st.global.f32 	[%rd4], %f53;
	add.s64 	%rd65, %rd65, 2;
$L__BB6_11:
	and.b64  	%rd55, %rd25, 1;
	setp.eq.b64 	%p9, %rd55, 1;
	not.pred 	%p10, %p9;
	@%p10 bra 	$L__BB6_13;
	shl.b64 	%rd56, %rd65, 2;
	add.s64 	%rd57, %rd2, %rd56;
	ld.global.f32 	%f49, [%rd57];
	mad.lo.s64 	%rd58, %rd65, %rd24, %rd3;
	shl.b64 	%rd59, %rd58, 2;
	add.s64 	%rd60, %rd1, %rd59;
	ld.global.f32 	%f50, [%rd60];
	fma.rn.f32 	%f51, %f49, %f50, %f53;
	st.global.f32 	[%rd4], %f51;
$L__BB6_13:
	ret;

}


// ===== COMPILED SASS (sm_100) =====

	.target	sm_100

	.elftype	@"ET_EXEC"


//--------------------- .note.nv.tkinfo           --------------------------
	.section	.note.nv.tkinfo,"",@"SHT_NOTE"
	.sectionflags	@"SHF_NOTE_NV_TKINFO"
	.tkinfo
        /*0018*/ 	.word	0x00000002
        /*0030*/ 	.string	""
        /*0030*/ 	.string	"ptxas"
        /*0030*/ 	.string	"Cuda compilation tools, release 13.0, V13.0.88"
        /*0030*/ 	.string	"Build cuda_13.0.r13.0/compiler.36424714_0"
        /*0030*/ 	.string	"-arch sm_100 -m 64 "



//--------------------- .note.nv.cuinfo           --------------------------
	.section	.note.nv.cuinfo,"",@"SHT_NOTE"
	.sectionflags	@"SHF_NOTE_NV_CUINFO"
        /*0018*/ 	.short	0x0002
        /*001a*/ 	.short	0x0064
        /*001c*/ 	.short	0x0082
	.zero		2


//--------------------- .nv.info                  --------------------------
	.section	.nv.info,"",@"SHT_CUDA_INFO"
	.align	4


	//----- nvinfo : EIATTR_REGCOUNT
	.align		4
        /*0000*/ 	.byte	0x04, 0x2f
        /*0002*/ 	.short	(.L_1 - .L_0)
	.align		4
.L_0:
        /*0004*/ 	.word	index@(_Z17normalize19KernelPfS_mm)
        /*0008*/ 	.word	0x00000010


	//----- nvinfo : EIATTR_FRAME_SIZE
	.align		4
.L_1:
        /*000c*/ 	.byte	0x04, 0x11
        /*000e*/ 	.short	(.L_3 - .L_2)
	.align		4
.L_2:
        /*0010*/ 	.word	index@($__internal_3_$__cuda_sm3x_div_rn_noftz_f32_slowpath)
        /*0014*/ 	.word	0x00000000


	//----- nvinfo : EIATTR_FRAME_SIZE
	.align		4
.L_3:
        /*0018*/ 	.byte	0x04, 0x11
        /*001a*/ 	.short	(.L_5 - .L_4)
	.align		4
.L_4:
        /*001c*/ 	.word	index@(_Z17normalize19KernelPfS_mm)
        /*0020*/ 	.word	0x00000000


	//----- nvinfo : EIATTR_REGCOUNT
	.align		4
.L_5:
        /*0024*/ 	.byte	0x04, 0x2f
        /*0026*/ 	.short	(.L_7 - .L_6)
	.align		4
.L_6:
        /*0028*/ 	.word	index@(_Z24pairwiseComparsionKernelPfS_mm)
        /*002c*/ 	.word	0x00000010


	//----- nvinfo : EIATTR_FRAME_SIZE
	.align		4
.L_7:
        /*0030*/ 	.byte	0x04, 0x11
        /*0032*/ 	.short	(.L_9 - .L_8)
	.align		4
.L_8:
        /*0034*/ 	.word	index@($__internal_2_$__cuda_sm3x_div_rn_noftz_f32_slowpath)
        /*0038*/ 	.word	0x00000000


	//----- nvinfo : EIATTR_FRAME_SIZE
	.align		4
.L_9:
        /*003c*/ 	.byte	0x04, 0x11
        /*003e*/ 	.short	(.L_11 - .L_10)
	.align		4
.L_10:
        /*0040*/ 	.word	index@(_Z24pairwiseComparsionKernelPfS_mm)
        /*0044*/ 	.word	0x00000000


	//----- nvinfo : EIATTR_REGCOUNT
	.align		4
.L_11:
        /*0048*/ 	.byte	0x04, 0x2f
        /*004a*/ 	.short	(.L_13 - .L_12)
	.align		4
.L_12:
        /*004c*/ 	.word	index@(_Z15sumColumnKernelPfS_mm)
        /*0050*/ 	.word	0x00000018


	//----- nvinfo : EIATTR_FRAME_SIZE
	.align		4
.L_13:
        /*0054*/ 	.byte	0x04, 0x11
        /*0056*/ 	.short	(.L_15 - .L_14)
	.align		4
.L_14:
        /*0058*/ 	.word	index@(_Z15sumColumnKernelPfS_mm)
        /*005c*/ 	.word	0x00000000


	//----- nvinfo : EIATTR_REGCOUNT
	.align		4
.L_15:
        /*0060*/ 	.byte	0x04, 0x2f
        /*0062*/ 	.short	(.L_17 - .L_16)
	.align		4
.L_16:
        /*0064*/ 	.word	index@(_Z12sumRowKernelPfS_mm)
        /*0068*/ 	.word	0x00000020


	//----- nvinfo : EIATTR_FRAME_SIZE
	.align		4
.L_17:
        /*006c*/ 	.byte	0x04, 0x11
        /*006e*/ 	.short	(.L_19 - .L_18)
	.align		4
.L_18:
        /*0070*/ 	.word	index@(_Z12sumRowKernelPfS_mm)
        /*0074*/ 	.word	0x00000000


	//----- nvinfo : EIATTR_REGCOUNT
	.align		4
.L_19:
        /*0078*/ 	.byte	0x04, 0x2f
        /*007a*/ 	.short	(.L_21 - .L_20)
	.align		4
.L_20:
        /*007c*/ 	.word	index@(_Z21normalizeMatrixKernelPfS_mm)
        /*0080*/ 	.word	0x00000012


	//----- nvinfo : EIATTR_FRAME_SIZE
	.align		4
.L_21:
        /*0084*/ 	.byte	0x04, 0x11
        /*0086*/ 	.short	(.L_23 - .L_22)
	.align		4
.L_22:
        /*0088*/ 	.word	index@($__internal_1_$__cuda_sm3x_div_rn_noftz_f32_slowpath)
        /*008c*/ 	.word	0x00000000


	//----- nvinfo : EIATTR_FRAME_SIZE
	.align		4
.L_23:
        /*0090*/ 	.byte	0x04, 0x11
        /*0092*/ 	.short	(.L_25 - .L_24)
	.align		4
.L_24:
        /*0094*/ 	.word	index@(_Z21normalizeMatrixKernelPfS_mm)
        /*0098*/ 	.word	0x00000000


	//----- nvinfo : EIATTR_REGCOUNT
	.align		4
.L_25:
        /*009c*/ 	.byte	0x04, 0x2f
        /*009e*/ 	.short	(.L_27 - .L_26)
	.align		4
.L_26:
        /*00a0*/ 	.word	index@(_Z9pmlKernelPfS_mm)
        /*00a4*/ 	.word	0x00000010


	//----- nvinfo : EIATTR_FRAME_SIZE
	.align		4
.L_27:
        /*00a8*/ 	.byte	0x04, 0x11
        /*00aa*/ 	.short	(.L_29 - .L_28)
	.align		4
.L_28:
        /*00ac*/ 	.word	index@($__internal_0_$__cuda_sm3x_div_rn_noftz_f32_slowpath)
        /*00b0*/ 	.word	0x00000000


	//----- nvinfo : EIATTR_FRAME_SIZE
	.align		4
.L_29:
        /*00b4*/ 	.byte	0x04, 0x11
        /*00b6*/ 	.short	(.L_31 - .L_30)
	.align		4
.L_30:
        /*00b8*/ 	.word	index@(_Z9pmlKernelPfS_mm)
        /*00bc*/ 	.word	0x00000000


	//----- nvinfo : EIATTR_REGCOUNT
	.align		4
.L_31:
        /*00c0*/ 	.byte	0x04, 0x2f
        /*00c2*/ 	.short	(.L_33 - .L_32)
	.align		4
.L_32:
        /*00c4*/ 	.word	index@(_Z8pgKernelPfS_S_mm)
        /*00c8*/ 	.word	0x00000020


	//----- nvinfo : EIATTR_FRAME_SIZE
	.align		4
.L_33:
        /*00cc*/ 	.byte	0x04, 0x11
        /*00ce*/ 	.short	(.L_35 - .L_34)
	.align		4
.L_34:
        /*00d0*/ 	.word	index@(_Z8pgKernelPfS_S_mm)
        /*00d4*/ 	.word	0x00000000


	//----- nvinfo : EIATTR_MIN_STACK_SIZE
	.align		4
.L_35:
        /*00d8*/ 	.byte	0x04, 0x12
        /*00da*/ 	.short	(.L_37 - .L_36)
	.align		4
.L_36:
        /*00dc*/ 	.word	index@(_Z8pgKernelPfS_S_mm)
        /*00e0*/ 	.word	0x00000000


	//----- nvinfo : EIATTR_MIN_STACK_SIZE
	.align		4
.L_37:
        /*00e4*/ 	.byte	0x04, 0x12
        /*00e6*/ 	.short	(.L_39 - .L_38)
	.align		4
.L_38:
        /*00e8*/ 	.word	index@(_Z9pmlKernelPfS_mm)
        /*00ec*/ 	.word	0x00000000


	//----- nvinfo : EIATTR_MIN_STACK_SIZE
	.align		4
.L_39:
        /*00f0*/ 	.byte	0x04, 0x12
        /*00f2*/ 	.short	(.L_41 - .L_40)
	.align		4
.L_40:
        /*00f4*/ 	.word	index@(_Z21normalizeMatrixKernelPfS_mm)
        /*00f8*/ 	.word	0x00000000


	//----- nvinfo : EIATTR_MIN_STACK_SIZE
	.align		4
.L_41:
        /*00fc*/ 	.byte	0x04, 0x12
        /*00fe*/ 	.short	(.L_43 - .L_42)
	.align		4
.L_42:
        /*0100*/ 	.word	index@(_Z12sumRowKernelPfS_mm)
        /*0104*/ 	.word	0x00000000


	//----- nvinfo : EIATTR_MIN_STACK_SIZE
	.align		4
.L_43:
        /*0108*/ 	.byte	0x04, 0x12
        /*010a*/ 	.short	(.L_45 - .L_44)
	.align		4
.L_44:
        /*010c*/ 	.word	index@(_Z15sumColumnKernelPfS_mm)
        /*0110*/ 	.word	0x00000000


	//----- nvinfo : EIATTR_MIN_STACK_SIZE
	.align		4
.L_45:
        /*0114*/ 	.byte	0x04, 0x12
        /*0116*/ 	.short	(.L_47 - .L_46)
	.align		4
.L_46:
        /*0118*/ 	.word	index@(_Z24pairwiseComparsionKernelPfS_mm)
        /*011c*/ 	.word	0x00000000


	//----- nvinfo : EIATTR_MIN_STACK_SIZE
	.align		4
.L_47:
        /*0120*/ 	.byte	0x04, 0x12
        /*0122*/ 	.short	(.L_49 - .L_48)
	.align		4
.L_48:
        /*0124*/ 	.word	index@(_Z17normalize19KernelPfS_mm)
        /*0128*/ 	.word	0x00000000
.L_49:


//--------------------- .nv.compat                --------------------------
	.section	.nv.compat,"",@"SHT_CUDA_COMPAT_INFO"
	.align	4
        /*0000*/ 	.byte	0x02, 0x09, 0x00, 0x00, 0x02, 0x02, 0x01, 0x00, 0x02, 0x05, 0x05, 0x00, 0x03, 0x07, 0x01, 0x01
        /*0010*/ 	.byte	0x02, 0x03, 0x00, 0x00, 0x02, 0x06, 0x01, 0x00, 0x04, 0x0b, 0x08, 0x00, 0x01, 0x00, 0x00, 0x00
        /*0020*/ 	.byte	0x00, 0x00, 0x00, 0x00


//--------------------- .nv.info._Z8pgKernelPfS_S_mm --------------------------
	.section	.nv.info._Z8pgKernelPfS_S_mm,"",@"SHT_CUDA_INFO"
	.sectionflags	@""
	.align	4


	//----- nvinfo : EIATTR_CUDA_API_VERSION
	.align		4
        /*0000*/ 	.byte	0x04, 0x37
        /*0002*/ 	.short	(.L_51 - .L_50)
.L_50:
        /*0004*/ 	.word	0x00000082


	//----- nvinfo : EIATTR_KPARAM_INFO
	.align		4
.L_51:
        /*0008*/ 	.byte	0x04, 0x17
        /*000a*/ 	.short	(.L_53 - .L_52)
.L_52:
        /*000c*/ 	.word	0x00000000
        /*0010*/ 	.short	0x0004
        /*0012*/ 	.short	0x0020
        /*0014*/ 	.byte	0x00, 0xf0, 0x21, 0x00


	//----- nvinfo : EIATTR_KPARAM_INFO
	.align		4
.L_53:
        /*0018*/ 	.byte	0x04, 0x17
        /*001a*/ 	.short	(.L_55 - .L_54)
.L_54:
        /*001c*/ 	.word	0x00000000
        /*0020*/ 	.short	0x0003
        /*0022*/ 	.short	0x0018
        /*0024*/ 	.byte	0x00, 0xf0, 0x21, 0x00


	//----- nvinfo : EIATTR_KPARAM_INFO
	.align		4
.L_55:
        /*0028*/ 	.byte	0x04, 0x17
        /*002a*/ 	.short	(.L_57 - .L_56)
.L_56:
        /*002c*/ 	.word	0x00000000
        /*0030*/ 	.short	0x0002
        /*0032*/ 	.short	0x0010
        /*0034*/ 	.byte	0x00, 0xf5, 0x21, 0x00


	//----- nvinfo : EIATTR_KPARAM_INFO
	.align		4
.L_57:
        /*0038*/ 	.byte	0x04, 0x17
        /*003a*/ 	.short	(.L_59 - .L_58)
.L_58:
        /*003c*/ 	.word	0x00000000
        /*0040*/ 	.short	0x0001
        /*0042*/ 	.short	0x0008
        /*0044*/ 	.byte	0x00, 0xf5, 0x21, 0x00


	//----- nvinfo : EIATTR_KPARAM_INFO
	.align		4
.L_59:
        /*0048*/ 	.byte	0x04, 0x17
        /*004a*/ 	.short	(.L_61 - .L_60)
.L_60:
        /*004c*/ 	.word	0x00000000
        /*0050*/ 	.short	0x0000
        /*0052*/ 	.short	0x0000
        /*0054*/ 	.byte	0x00, 0xf5, 0x21, 0x00


	//----- nvinfo : EIATTR_SPARSE_MMA_MASK
	.align		4
.L_61:
        /*0058*/ 	.byte	0x03, 0x50
        /*005a*/ 	.short	0x0000


	//----- nvinfo : EIATTR_MAXREG_COUNT
	.align		4
        /*005c*/ 	.byte	0x03, 0x1b
        /*005e*/ 	.short	0x00ff


	//----- nvinfo : EIATTR_MERCURY_ISA_VERSION
	.align		4
        /*0060*/ 	.byte	0x03, 0x5f
        /*0062*/ 	.short	0x0101


	//----- nvinfo : EIATTR_VRC_CTA_INIT_COUNT
	.align		4
        /*0064*/ 	.byte	0x02, 0x4a
	.zero		1
	.zero		1


	//----- nvinfo : EIATTR_EXIT_INSTR_OFFSETS
	.align		4
        /*0068*/ 	.byte	0x04, 0x1c
        /*006a*/ 	.short	(.L_63 - .L_62)


	//   ....[0]....
.L_62:
        /*006c*/ 	.word	0x00000080


	//   ....[1]....
        /*0070*/ 	.word	0x00000130


	//   ....[2]....
        /*0074*/ 	.word	0x00000650


	//   ....[3]....
        /*0078*/ 	.word	0x00000910


	//   ....[4]....
        /*007c*/ 	.word	0x00000b00


	//   ....[5]....
        /*0080*/ 	.word	0x00000c10


	//----- nvinfo : EIATTR_CBANK_PARAM_SIZE
	.align		4
.L_63:
        /*0084*/ 	.byte	0x03, 0x19
        /*0086*/ 	.short	0x0028


	//----- nvinfo : EIATTR_PARAM_CBANK
	.align		4
        /*0088*/ 	.byte	0x04, 0x0a
        /*008a*/ 	.short	(.L_65 - .L_64)
	.align		4
.L_64:
        /*008c*/ 	.word	index@(.nv.constant0._Z8pgKernelPfS_S_mm)
        /*0090*/ 	.short	0x0380
        /*0092*/ 	.short	0x0028


	//----- nvinfo : EIATTR_SW_WAR
	.align		4
.L_65:
        /*0094*/ 	.byte	0x04, 0x36
        /*0096*/ 	.short	(.L_67 - .L_66)
.L_66:
        /*0098*/ 	.word	0x00000008
.L_67:


//--------------------- .nv.info._Z9pmlKernelPfS_mm --------------------------
	.section	.nv.info._Z9pmlKernelPfS_mm,"",@"SHT_CUDA_INFO"
	.sectionflags	@""
	.align	4


	//----- nvinfo : EIATTR_CUDA_API_VERSION
	.align		4
        /*0000*/ 	.byte	0x04, 0x37
        /*0002*/ 	.short	(.L_69 - .L_68)
.L_68:
        /*0004*/ 	.word	0x00000082


	//----- nvinfo : EIATTR_KPARAM_INFO
	.align		4
.L_69:
        /*0008*/ 	.byte	0x04, 0x17
        /*000a*/ 	.short	(.L_71 - .L_70)
.L_70:
        /*000c*/ 	.word	0x00000000
        /*0010*/ 	.short	0x0003
        /*0012*/ 	.short	0x0018
        /*0014*/ 	.byte	0x00, 0xf0, 0x21, 0x00


	//----- nvinfo : EIATTR_KPARAM_INFO
	.align		4
.L_71:
        /*0018*/ 	.byte	0x04, 0x17
        /*001a*/ 	.short	(.L_73 - .L_72)
.L_72:
        /*001c*/ 	.word	0x00000000
        /*0020*/ 	.short	0x0002
        /*0022*/ 	.short	0x0010
        /*0024*/ 	.byte	0x00, 0xf0, 0x21, 0x00


	//----- nvinfo : EIATTR_KPARAM_INFO
	.align		4
.L_73:
        /*0028*/ 	.byte	0x04, 0x17
        /*002a*/ 	.short	(.L_75 - .L_74)
.L_74:
        /*002c*/ 	.word	0x00000000
        /*0030*/ 	.short	0x0001
        /*0032*/ 	.short	0x0008
        /*0034*/ 	.byte	0x00, 0xf5, 0x21, 0x00


	//----- nvinfo : EIATTR_KPARAM_INFO
	.align		4
.L_75:
        /*0038*/ 	.byte	0x04, 0x17
        /*003a*/ 	.short	(.L_77 - .L_76)
.L_76:
        /*003c*/ 	.word	0x00000000
        /*0040*/ 	.short	0x0000
        /*0042*/ 	.short	0x0000
        /*0044*/ 	.byte	0x00, 0xf5, 0x21, 0x00


	//----- nvinfo : EIATTR_SPARSE_MMA_MASK
	.align		4
.L_77:
        /*0048*/ 	.byte	0x03, 0x50
        /*004a*/ 	.short	0x0000


	//----- nvinfo : EIATTR_MAXREG_COUNT
	.align		4
        /*004c*/ 	.byte	0x03, 0x1b
        /*004e*/ 	.short	0x00ff


	//----- nvinfo : EIATTR_MERCURY_ISA_VERSION
	.align		4
        /*0050*/ 	.byte	0x03, 0x5f
        /*0052*/ 	.short	0x0101


	//----- nvinfo : EIATTR_VRC_CTA_INIT_COUNT
	.align		4
        /*0054*/ 	.byte	0x02, 0x4a
	.zero		1
	.zero		1


	//----- nvinfo : EIATTR_EXIT_INSTR_OFFSETS
	.align		4
        /*0058*/ 	.byte	0x04, 0x1c
        /*005a*/ 	.short	(.L_79 - .L_78)


	//   ....[0]....
.L_78:
        /*005c*/ 	.word	0x00000150


	//   ....[1]....
        /*0060*/ 	.word	0x00000330


	//----- nvinfo : EIATTR_CRS_STACK_SIZE
	.align		4
.L_79:
        /*0064*/ 	.byte	0x04, 0x1e
        /*0066*/ 	.short	(.L_81 - .L_80)
.L_80:
        /*0068*/ 	.word	0x00000000


	//----- nvinfo : EIATTR_CBANK_PARAM_SIZE
	.align		4
.L_81:
        /*006c*/ 	.byte	0x03, 0x19
        /*006e*/ 	.short	0x0020


	//----- nvinfo : EIATTR_PARAM_CBANK
	.align		4
        /*0070*/ 	.byte	0x04, 0x0a
        /*0072*/ 	.short	(.L_83 - .L_82)
	.align		4
.L_82:
        /*0074*/ 	.word	index@(.nv.constant0._Z9pmlKernelPfS_mm)
        /*0078*/ 	.short	0x0380
        /*007a*/ 	.short	0x0020


	//----- nvinfo : EIATTR_SW_WAR
	.align		4
.L_83:
        /*007c*/ 	.byte	0x04, 0x36
        /*007e*/ 	.short	(.L_85 - .L_84)
.L_84:
        /*0080*/ 	.word	0x00000008
.L_85:


//--------------------- .nv.info._Z21normalizeMatrixKernelPfS_mm --------------------------
	.section	.nv.info._Z21normalizeMatrixKernelPfS_mm,"",@"SHT_CUDA_INFO"
	.sectionflags	@""
	.align	4


	//----- nvinfo : EIATTR_CUDA_API_VERSION
	.align		4
        /*0000*/ 	.byte	0x04, 0x37
        /*0002*/ 	.short	(.L_87 - .L_86)
.L_86:
        /*0004*/ 	.word	0x00000082


	//----- nvinfo : EIATTR_KPARAM_INFO
	.align		4
.L_87:
        /*0008*/ 	.byte	0x04, 0x17
        /*000a*/ 	.short	(.L_89 - .L_88)
.L_88:
        /*000c*/ 	.word	0x00000000
        /*0010*/ 	.short	0x0003
        /*0012*/ 	.short	0x0018
        /*0014*/ 	.byte	0x00, 0xf0, 0x21, 0x00


	//----- nvinfo : EIATTR_KPARAM_INFO
	.align		4
.L_89:
        /*0018*/ 	.byte	0x04, 0x17
        /*001a*/ 	.short	(.L_91 - .L_90)
.L_90:
        /*001c*/ 	.word	0x00000000
        /*0020*/ 	.short	0x0002
        /*0022*/ 	.short	0x0010
        /*0024*/ 	.byte	0x00, 0xf0, 0x21, 0x00


	//----- nvinfo : EIATTR_KPARAM_INFO
	.align		4
.L_91:
        /*0028*/ 	.byte	0x04, 0x17
        /*002a*/ 	.short	(.L_93 - .L_92)
.L_92:
        /*002c*/ 	.word	0x00000000
        /*0030*/ 	.short	0x0001
        /*0032*/ 	.short	0x0008
        /*0034*/ 	.byte	0x00, 0xf5, 0x21, 0x00


	//----- nvinfo : EIATTR_KPARAM_INFO
	.align		4
.L_93:
        /*0038*/ 	.byte	0x04, 0x17
        /*003a*/ 	.short	(.L_95 - .L_94)
.L_94:
        /*003c*/ 	.word	0x00000000
        /*0040*/ 	.short	0x0000
        /*0042*/ 	.short	0x0000
        /*0044*/ 	.byte	0x00, 0xf5, 0x21, 0x00


	//----- nvinfo : EIATTR_SPARSE_MMA_MASK
	.align		4
.L_95:
        /*0048*/ 	.byte	0x03, 0x50
        /*004a*/ 	.short	0x0000


	//----- nvinfo : EIATTR_MAXREG_COUNT
	.align		4
        /*004c*/ 	.byte	0x03, 0x1b
        /*004e*/ 	.short	0x00ff


	//----- nvinfo : EIATTR_MERCURY_ISA_VERSION
	.align		4
        /*0050*/ 	.byte	0x03, 0x5f
        /*0052*/ 	.short	0x0101


	//----- nvinfo : EIATTR_VRC_CTA_INIT_COUNT
	.align		4
        /*0054*/ 	.byte	0x02, 0x4a
	.zero		1
	.zero		1


	//----- nvinfo : EIATTR_EXIT_INSTR_OFFSETS
	.align		4
        /*0058*/ 	.byte	0x04, 0x1c
        /*005a*/ 	.short	(.L_97 - .L_96)


	//   ....[0]....
.L_96:
        /*005c*/ 	.word	0x00000150


	//   ....[1]....
        /*0060*/ 	.word	0x000002b0


	//   ....[2]....
        /*0064*/ 	.word	0x000003e0


	//----- nvinfo : EIATTR_CRS_STACK_SIZE
	.align		4
.L_97:
        /*0068*/ 	.byte	0x04, 0x1e
        /*006a*/ 	.short	(.L_99 - .L_98)
.L_98:
        /*006c*/ 	.word	0x00000000


	//----- nvinfo : EIATTR_CBANK_PARAM_SIZE
	.align		4
.L_99:
        /*0070*/ 	.byte	0x03, 0x19
        /*0072*/ 	.short	0x0020


	//----- nvinfo : EIATTR_PARAM_CBANK
	.align		4
        /*0074*/ 	.byte	0x04, 0x0a
        /*0076*/ 	.short	(.L_101 - .L_100)
	.align		4
.L_100:
        /*0078*/ 	.word	index@(.nv.constant0._Z21normalizeMatrixKernelPfS_mm)
        /*007c*/ 	.short	0x0380
        /*007e*/ 	.short	0x0020


	//----- nvinfo : EIATTR_SW_WAR
	.align		4
.L_101:
        /*0080*/ 	.byte	0x04, 0x36
        /*0082*/ 	.short	(.L_103 - .L_102)
.L_102:
        /*0084*/ 	.word	0x00000008
.L_103:


//--------------------- .nv.info._Z12sumRowKernelPfS_mm --------------------------
	.section	.nv.info._Z12sumRowKernelPfS_mm,"",@"SHT_CUDA_INFO"
	.sectionflags	@""
	.align	4


	//----- nvinfo : EIATTR_CUDA_API_VERSION
	.align		4
        /*0000*/ 	.byte	0x04, 0x37
        /*0002*/ 	.short	(.L_105 - .L_104)
.L_104:
        /*0004*/ 	.word	0x00000082


	//----- nvinfo : EIATTR_KPARAM_INFO
	.align		4
.L_105:
        /*0008*/ 	.byte	0x04, 0x17
        /*000a*/ 	.short	(.L_107 - .L_106)
.L_106:
        /*000c*/ 	.word	0x00000000
        /*0010*/ 	.short	0x0003
        /*0012*/ 	.short	0x0018
        /*0014*/ 	.byte	0x00, 0xf0, 0x21, 0x00


	//----- nvinfo : EIATTR_KPARAM_INFO
	.align		4
.L_107:
        /*0018*/ 	.byte	0x04, 0x17
        /*001a*/ 	.short	(.L_109 - .L_108)
.L_108:
        /*001c*/ 	.word	0x00000000
        /*0020*/ 	.short	0x0002
        /*0022*/ 	.short	0x0010
        /*0024*/ 	.byte	0x00, 0xf0, 0x21, 0x00


	//----- nvinfo : EIATTR_KPARAM_INFO
	.align		4
.L_109:
        /*0028*/ 	.byte	0x04, 0x17
        /*002a*/ 	.short	(.L_111 - .L_110)
.L_110:
        /*002c*/ 	.word	0x00000000
        /*0030*/ 	.short	0x0001
        /*0032*/ 	.short	0x0008
        /*0034*/ 	.byte	0x00, 0xf5, 0x21, 0x00


	//----- nvinfo : EIATTR_KPARAM_INFO
	.align		4
.L_111:
        /*0038*/ 	.byte	0x04, 0x17
        /*003a*/ 	.short	(.L_113 - .L_112)
.L_112:
        /*003c*/ 	.word	0x00000000
        /*0040*/ 	.short	0x0000
        /*0042*/ 	.short	0x0000
        /*0044*/ 	.byte	0x00, 0xf5, 0x21, 0x00


	//----- nvinfo : EIATTR_SPARSE_MMA_MASK
	.align		4
.L_113:
        /*0048*/ 	.byte	0x03, 0x50
        /*004a*/ 	.short	0x0000


	//----- nvinfo : EIATTR_MAXREG_COUNT
	.align		4
        /*004c*/ 	.byte	0x03, 0x1b
        /*004e*/ 	.short	0x00ff


	//----- nvinfo : EIATTR_MERCURY_ISA_VERSION
	.align		4
        /*0050*/ 	.byte	0x03, 0x5f
        /*0052*/ 	.short	0x0101


	//----- nvinfo : EIATTR_VRC_CTA_INIT_COUNT
	.align		4
        /*0054*/ 	.byte	0x02, 0x4a
	.zero		1
	.zero		1


	//----- nvinfo : EIATTR_EXIT_INSTR_OFFSETS
	.align		4
        /*0058*/ 	.byte	0x04, 0x1c
        /*005a*/ 	.short	(.L_115 - .L_114)


	//   ....[0]....
.L_114:
        /*005c*/ 	.word	0x000000f0


	//   ....[1]....
        /*0060*/ 	.word	0x00000650


	//   ....[2]....
        /*0064*/ 	.word	0x000008b0


	//   ....[3]....
        /*0068*/ 	.word	0x00000a50


	//   ....[4]....
        /*006c*/ 	.word	0x00000b20


	//----- nvinfo : EIATTR_CBANK_PARAM_SIZE
	.align		4
.L_115:
        /*0070*/ 	.byte	0x03, 0x19
        /*0072*/ 	.short	0x0020


	//----- nvinfo : EIATTR_PARAM_CBANK
	.align		4
        /*0074*/ 	.byte	0x04, 0x0a
        /*0076*/ 	.short	(.L_117 - .L_116)
	.align		4
.L_116:
        /*0078*/ 	.word	index@(.nv.constant0._Z12sumRowKernelPfS_mm)
        /*007c*/ 	.short	0x0380
        /*007e*/ 	.short	0x0020


	//----- nvinfo : EIATTR_SW_WAR
	.align		4
.L_117:
        /*0080*/ 	.byte	0x04, 0x36
        /*0082*/ 	.short	(.L_119 - .L_118)
.L_118:
        /*0084*/ 	.word	0x00000008
.L_119:


//--------------------- .nv.info._Z15sumColumnKernelPfS_mm --------------------------
	.section	.nv.info._Z15sumColumnKernelPfS_mm,"",@"SHT_CUDA_INFO"
	.sectionflags	@""
	.align	4


	//----- nvinfo : EIATTR_CUDA_API_VERSION
	.align		4
        /*0000*/ 	.byte	0x04, 0x37
        /*0002*/ 	.short	(.L_121 - .L_120)
.L_120:
        /*0004*/ 	.word	0x00000082


	//----- nvinfo : EIATTR_KPARAM_INFO
	.align		4
.L_121:
        /*0008*/ 	.byte	0x04, 0x17
        /*000a*/ 	.short	(.L_123 - .L_122)
.L_122:
        /*000c*/ 	.word	0x00000000
        /*0010*/ 	.short	0x0003
        /*0012*/ 	.short	0x0018
        /*0014*/ 	.byte	0x00, 0xf0, 0x21, 0x00


	//----- nvinfo : EIATTR_KPARAM_INFO
	.align		4
.L_123:
        /*0018*/ 	.byte	0x04, 0x17
        /*001a*/ 	.short	(.L_125 - .L_124)
.L_124:
        /*001c*/ 	.word	0x00000000
        /*0020*/ 	.short	0x0002
        /*0022*/ 	.short	0x0010
        /*0024*/ 	.byte	0x00, 0xf0, 0x21, 0x00


	//----- nvinfo : EIATTR_KPARAM_INFO
	.align		4
.L_125:
        /*0028*/ 	.byte	0x04, 0x17
        /*002a*/ 	.short	(.L_127 - .L_126)
.L_126:
        /*002c*/ 	.word	0x00000000
        /*0030*/ 	.short	0x0001
        /*0032*/ 	.short	0x0008
        /*0034*/ 	.byte	0x00, 0xf5, 0x21, 0x00


	//----- nvinfo : EIATTR_KPARAM_INFO
	.align		4
.L_127:
        /*0038*/ 	.byte	0x04, 0x17
        /*003a*/ 	.short	(.L_129 - .L_128)
.L_128:
        /*003c*/ 	.word	0x00000000
        /*0040*/ 	.short	0x0000
        /*0042*/ 	.short	0x0000
        /*0044*/ 	.byte	0x00, 0xf5, 0x21, 0x00


	//----- nvinfo : EIATTR_SPARSE_MMA_MASK
	.align		4
.L_129:
        /*0048*/ 	.byte	0x03, 0x50
        /*004a*/ 	.short	0x0000


	//----- nvinfo : EIATTR_MAXREG_COUNT
	.align		4
        /*004c*/ 	.byte	0x03, 0x1b
        /*004e*/ 	.short	0x00ff


	//----- nvinfo : EIATTR_MERCURY_ISA_VERSION
	.align		4
        /*0050*/ 	.byte	0x03, 0x5f
        /*0052*/ 	.short	0x0101


	//----- nvinfo : EIATTR_VRC_CTA_INIT_COUNT
	.align		4
        /*0054*/ 	.byte	0x02, 0x4a
	.zero		1
	.zero		1


	//----- nvinfo : EIATTR_EXIT_INSTR_OFFSETS
	.align		4
        /*0058*/ 	.byte	0x04, 0x1c
        /*005a*/ 	.short	(.L_131 - .L_130)


	//   ....[0]....
.L_130:
        /*005c*/ 	.word	0x000000f0


	//   ....[1]....
        /*0060*/ 	.word	0x000006a0


	//   ....[2]....
        /*0064*/ 	.word	0x00000900


	//   ....[3]....
        /*0068*/ 	.word	0x00000a80


	//   ....[4]....
        /*006c*/ 	.word	0x00000ba0


	//----- nvinfo : EIATTR_CBANK_PARAM_SIZE
	.align		4
.L_131:
        /*0070*/ 	.byte	0x03, 0x19
        /*0072*/ 	.short	0x0020


	//----- nvinfo : EIATTR_PARAM_CBANK
	.align		4
        /*0074*/ 	.byte	0x04, 0x0a
        /*0076*/ 	.short	(.L_133 - .L_132)
	.align		4
.L_132:
        /*0078*/ 	.word	index@(.nv.constant0._Z15sumColumnKernelPfS_mm)
        /*007c*/ 	.short	0x0380
        /*007e*/ 	.short	0x0020


	//----- nvinfo : EIATTR_SW_WAR
	.align		4
.L_133:
        /*0080*/ 	.byte	0x04, 0x36
        /*0082*/ 	.short	(.L_135 - .L_134)
.L_134:
        /*0084*/ 	.word	0x00000008
.L_135:


//--------------------- .nv.info._Z24pairwiseComparsionKernelPfS_mm --------------------------
	.section	.nv.info._Z24pairwiseComparsionKernelPfS_mm,"",@"SHT_CUDA_INFO"
	.sectionflags	@""
	.align	4


	//----- nvinfo : EIATTR_CUDA_API_VERSION
	.align		4
        /*0000*/ 	.byte	0x04, 0x37
        /*0002*/ 	.short	(.L_137 - .L_136)
.L_136:
        /*0004*/ 	.word	0x00000082


	//----- nvinfo : EIATTR_KPARAM_INFO
	.align		4
.L_137:
        /*0008*/ 	.byte	0x04, 0x17
        /*000a*/ 	.short	(.L_139 - .L_138)
.L_138:
        /*000c*/ 	.word	0x00000000
        /*0010*/ 	.short	0x0003
        /*0012*/ 	.short	0x0018
        /*0014*/ 	.byte	0x00, 0xf0, 0x21, 0x00


	//----- nvinfo : EIATTR_KPARAM_INFO
	.align		4
.L_139:
        /*0018*/ 	.byte	0x04, 0x17
        /*001a*/ 	.short	(.L_141 - .L_140)
.L_140:
        /*001c*/ 	.word	0x00000000
        /*0020*/ 	.short	0x0002
        /*0022*/ 	.short	0x0010
        /*0024*/ 	.byte	0x00, 0xf0, 0x21, 0x00


	//----- nvinfo : EIATTR_KPARAM_INFO
	.align		4
.L_141:
        /*0028*/ 	.byte	0x04, 0x17
        /*002a*/ 	.short	(.L_143 - .L_142)
.L_142:
        /*002c*/ 	.word	0x00000000
        /*0030*/ 	.short	0x0001
        /*0032*/ 	.short	0x0008
        /*0034*/ 	.byte	0x00, 0xf5, 0x21, 0x00


	//----- nvinfo : EIATTR_KPARAM_INFO
	.align		4
.L_143:
        /*0038*/ 	.byte	0x04, 0x17
        /*003a*/ 	.short	(.L_145 - .L_144)
.L_144:
        /*003c*/ 	.word	0x00000000
        /*0040*/ 	.short	0x0000
        /*0042*/ 	.short	0x0000
        /*0044*/ 	.byte	0x00, 0xf5, 0x21, 0x00


	//----- nvinfo : EIATTR_SPARSE_MMA_MASK
	.align		4
.L_145:
        /*0048*/ 	.byte	0x03, 0x50
        /*004a*/ 	.short	0x0000


	//----- nvinfo : EIATTR_MAXREG_COUNT
	.align		4
        /*004c*/ 	.byte	0x03, 0x1b
        /*004e*/ 	.short	0x00ff


	//----- nvinfo : EIATTR_MERCURY_ISA_VERSION
	.align		4
        /*0050*/ 	.byte	0x03, 0x5f
        /*0052*/ 	.short	0x0101


	//----- nvinfo : EIATTR_VRC_CTA_INIT_COUNT
	.align		4
        /*0054*/ 	.byte	0x02, 0x4a
	.zero		1
	.zero		1


	//----- nvinfo : EIATTR_EXIT_INSTR_OFFSETS
	.align		4
        /*0058*/ 	.byte	0x04, 0x1c
        /*005a*/ 	.short	(.L_147 - .L_146)


	//   ....[0]....
.L_146:
        /*005c*/ 	.word	0x00000150


	//   ....[1]....
        /*0060*/ 	.word	0x000003f0


	//   ....[2]....
        /*0064*/ 	.word	0x00000410


	//   ....[3]....
        /*0068*/ 	.word	0x00000440


	//----- nvinfo : EIATTR_CRS_STACK_SIZE
	.align		4
.L_147:
        /*006c*/ 	.byte	0x04, 0x1e
        /*006e*/ 	.short	(.L_149 - .L_148)
.L_148:
        /*0070*/ 	.word	0x00000000


	//----- nvinfo : EIATTR_CBANK_PARAM_SIZE
	.align		4
.L_149:
        /*0074*/ 	.byte	0x03, 0x19
        /*0076*/ 	.short	0x0020


	//----- nvinfo : EIATTR_PARAM_CBANK
	.align		4
        /*0078*/ 	.byte	0x04, 0x0a
        /*007a*/ 	.short	(.L_151 - .L_150)
	.align		4
.L_150:
        /*007c*/ 	.word	index@(.nv.constant0._Z24pairwiseComparsionKernelPfS_mm)
        /*0080*/ 	.short	0x0380
        /*0082*/ 	.short	0x0020


	//----- nvinfo : EIATTR_SW_WAR
	.align		4
.L_151:
        /*0084*/ 	.byte	0x04, 0x36
        /*0086*/ 	.short	(.L_153 - .L_152)
.L_152:
        /*0088*/ 	.word	0x00000008
.L_153:


//--------------------- .nv.info._Z17normalize19KernelPfS_mm --------------------------
	.section	.nv.info._Z17normalize19KernelPfS_mm,"",@"SHT_CUDA_INFO"
	.sectionflags	@""
	.align	4


	//----- nvinfo : EIATTR_CUDA_API_VERSION
	.align		4
        /*0000*/ 	.byte	0x04, 0x37
        /*0002*/ 	.short	(.L_155 - .L_154)
.L_154:
        /*0004*/ 	.word	0x00000082


	//----- nvinfo : EIATTR_KPARAM_INFO
	.align		4
.L_155:
        /*0008*/ 	.byte	0x04, 0x17
        /*000a*/ 	.short	(.L_157 - .L_156)
.L_156:
        /*000c*/ 	.word	0x00000000
        /*0010*/ 	.short	0x0003
        /*0012*/ 	.short	0x0018
        /*0014*/ 	.byte	0x00, 0xf0, 0x21, 0x00


	//----- nvinfo : EIATTR_KPARAM_INFO
	.align		4
.L_157:
        /*0018*/ 	.byte	0x04, 0x17
        /*001a*/ 	.short	(.L_159 - .L_158)
.L_158:
        /*001c*/ 	.word	0x00000000
        /*0020*/ 	.short	0x0002
        /*0022*/ 	.short	0x0010
        /*0024*/ 	.byte	0x00, 0xf0, 0x21, 0x00


	//----- nvinfo : EIATTR_KPARAM_INFO
	.align		4
.L_159:
        /*0028*/ 	.byte	0x04, 0x17
        /*002a*/ 	.short	(.L_161 - .L_160)
.L_160:
        /*002c*/ 	.word	0x00000000
        /*0030*/ 	.short	0x0001
        /*0032*/ 	.short	0x0008
        /*0034*/ 	.byte	0x00, 0xf5, 0x21, 0x00


	//----- nvinfo : EIATTR_KPARAM_INFO
	.align		4
.L_161:
        /*0038*/ 	.byte	0x04, 0x17
        /*003a*/ 	.short	(.L_163 - .L_162)
.L_162:
        /*003c*/ 	.word	0x00000000
        /*0040*/ 	.short	0x0000
        /*0042*/ 	.short	0x0000
        /*0044*/ 	.byte	0x00, 0xf5, 0x21, 0x00


	//----- nvinfo : EIATTR_SPARSE_MMA_MASK
	.align		4
.L_163:
        /*0048*/ 	.byte	0x03, 0x50
        /*004a*/ 	.short	0x0000


	//----- nvinfo : EIATTR_MAXREG_COUNT
	.align		4
        /*004c*/ 	.byte	0x03, 0x1b
        /*004e*/ 	.short	0x00ff


	//----- nvinfo : EIATTR_MERCURY_ISA_VERSION
	.align		4
        /*0050*/ 	.byte	0x03, 0x5f
        /*0052*/ 	.short	0x0101


	//----- nvinfo : EIATTR_VRC_CTA_INIT_COUNT
	.align		4
        /*0054*/ 	.byte	0x02, 0x4a
	.zero		1
	.zero		1


	//----- nvinfo : EIATTR_EXIT_INSTR_OFFSETS
	.align		4
        /*0058*/ 	.byte	0x04, 0x1c
        /*005a*/ 	.short	(.L_165 - .L_164)


	//   ....[0]....
.L_164:
        /*005c*/ 	.word	0x000000f0


	//   ....[1]....
        /*0060*/ 	.word	0x000002d0


	//----- nvinfo : EIATTR_CRS_STACK_SIZE
	.align		4
.L_165:
        /*0064*/ 	.byte	0x04, 0x1e
        /*0066*/ 	.short	(.L_167 - .L_166)
.L_166:
        /*0068*/ 	.word	0x00000000


	//----- nvinfo : EIATTR_CBANK_PARAM_SIZE
	.align		4
.L_167:
        /*006c*/ 	.byte	0x03, 0x19
        /*006e*/ 	.short	0x0020


	//----- nvinfo : EIATTR_PARAM_CBANK
	.align		4
        /*0070*/ 	.byte	0x04, 0x0a
        /*0072*/ 	.short	(.L_169 - .L_168)
	.align		4
.L_168:
        /*0074*/ 	.word	index@(.nv.constant0._Z17normalize19KernelPfS_mm)
        /*0078*/ 	.short	0x0380
        /*007a*/ 	.short	0x0020


	//----- nvinfo : EIATTR_SW_WAR
	.align		4
.L_169:
        /*007c*/ 	.byte	0x04, 0x36
        /*007e*/ 	.short	(.L_171 - .L_170)
.L_170:
        /*0080*/ 	.word	0x00000008
.L_171:


//--------------------- .nv.callgraph             --------------------------
	.section	.nv.callgraph,"",@"SHT_CUDA_CALLGRAPH"
	.align	4
	.sectionentsize	8
	.align		4
        /*0000*/ 	.word	0x00000000
	.align		4
        /*0004*/ 	.word	0xffffffff
	.align		4
        /*0008*/ 	.word	0x00000000
	.align		4
        /*000c*/ 	.word	0xfffffffe
	.align		4
        /*0010*/ 	.word	0x00000000
	.align		4
        /*0014*/ 	.word	0xfffffffd
	.align		4
        /*0018*/ 	.word	0x00000000
	.align		4
        /*001c*/ 	.word	0xfffffffc


//--------------------- .text._Z8pgKernelPfS_S_mm --------------------------
	.section	.text._Z8pgKernelPfS_S_mm,"ax",@progbits
	.align	128
.text._Z8pgKernelPfS_S_mm:
        .type           _Z8pgKernelPfS_S_mm,@function
        .size           _Z8pgKernelPfS_S_mm,(.L_x_74 - _Z8pgKernelPfS_S_mm)
        .other          _Z8pgKernelPfS_S_mm,@"STO_CUDA_ENTRY STV_DEFAULT"
_Z8pgKernelPfS_S_mm:
[----:B------:R-:W-:Y:S01]  /*0000*/  LDC R1, c[0x0][0x37c] ;  /* 0x0000df00ff017b82 */ /* 0x000fe20000000800 */
[----:B------:R-:W0:Y:S07]  /*0010*/  S2R R13, SR_TID.X ;  /* 0x00000000000d7919 */ /* 0x000e2e0000002100 */
[----:B------:R-:W0:Y:S08]  /*0020*/  S2UR UR4, SR_CTAID.X ;  /* 0x00000000000479c3 */ /* 0x000e300000002500 */
[----:B------:R-:W0:Y:S08]  /*0030*/  LDC R12, c[0x0][0x360] ;  /* 0x0000d800ff0c7b82 */ /* 0x000e300000000800 */
[----:B------:R-:W1:Y:S01]  /*0040*/  LDC.64 R10, c[0x0][0x398] ;  /* 0x0000e600ff0a7b82 */ /* 0x000e620000000a00 */
[----:B0-----:R-:W-:-:S05]  /*0050*/  IMAD R12, R12, UR4, R13 ;  /* 0x000000040c0c7c24 */ /* 0x001fca000f8e020d */
[----:B-1----:R-:W-:-:S04]  /*0060*/  ISETP.GE.U32.AND P0, PT, R12, R10, PT ;  /* 0x0000000a0c00720c */ /* 0x002fc80003f06070 */
[----:B------:R-:W-:-:S13]  /*0070*/  ISETP.GE.U32.AND.EX P0, PT, RZ, R11, PT, P0 ;  /* 0x0000000bff00720c */ /* 0x000fda0003f06100 */
[----:B------:R-:W-:Y:S05]  /*0080*/  @P0 EXIT ;  /* 0x000000000000094d */ /* 0x000fea0003800000 */
[----:B------:R-:W0:Y:S01]  /*0090*/  LDC.64 R14, c[0x0][0x3a0] ;  /* 0x0000e800ff0e7b82 */ /* 0x000e220000000a00 */
[----:B------:R-:W1:Y:S01]  /*00a0*/  LDCU.64 UR4, c[0x0][0x390] ;  /* 0x00007200ff0477ac */ /* 0x000e620008000a00 */
[----:B------:R-:W-:Y:S01]  /*00b0*/  IMAD.SHL.U32 R9, R12, 0x4, RZ ;  /* 0x000000040c097824 */ /* 0x000fe200078e00ff */
[----:B------:R-:W-:Y:S01]  /*00c0*/  SHF.R.U32.HI R5, RZ, 0x1e, R12 ;  /* 0x0000001eff057819 */ /* 0x000fe2000001160c */
[----:B------:R-:W2:Y:S03]  /*00d0*/  LDCU.64 UR8, c[0x0][0x358] ;  /* 0x00006b00ff0877ac */ /* 0x000ea60008000a00 */
[----:B-1----:R-:W-:-:S04]  /*00e0*/  IADD3 R16, P1, PT, R9, UR4, RZ ;  /* 0x0000000409107c10 */ /* 0x002fc8000ff3e0ff */
[----:B------:R-:W-:Y:S02]  /*00f0*/  IADD3.X R17, PT, PT, R5, UR5, RZ, P1, !PT ;  /* 0x0000000505117c10 */ /* 0x000fe40008ffe4ff */
[----:B0-----:R-:W-:-:S03]  /*0100*/  ISETP.NE.U32.AND P0, PT, R14, RZ, PT ;  /* 0x000000ff0e00720c */ /* 0x001fc60003f05070 */
[----:B--2---:R0:W-:Y:S01]  /*0110*/  STG.E desc[UR8][R16.64], RZ ;  /* 0x000000ff10007986 */ /* 0x0041e2000c101908 */
[----:B------:R-:W-:-:S13]  /*0120*/  ISETP.NE.AND.EX P0, PT, R15, RZ, PT, P0 ;  /* 0x000000ff0f00720c */ /* 0x000fda0003f05300 */
[----:B0-----:R-:W-:Y:S05]  /*0130*/  @!P0 EXIT ;  /* 0x000000000000894d */ /* 0x001fea0003800000 */
[C---:B------:R-:W-:Y:S02]  /*0140*/  ISETP.GE.U32.AND P1, PT, R14.reuse, 0x8, PT ;  /* 0x000000080e00780c */ /* 0x040fe40003f26070 */
[----:B------:R-:W-:Y:S02]  /*0150*/  CS2R R2, SRZ ;  /* 0x0000000000027805 */ /* 0x000fe4000001ff00 */
[----:B------:R-:W-:Y:S02]  /*0160*/  LOP3.LUT R0, R14, 0x7, RZ, 0xc0, !PT ;  /* 0x000000070e007812 */ /* 0x000fe400078ec0ff */
[----:B------:R-:W-:Y:S01]  /*0170*/  ISETP.GE.U32.AND.EX P1, PT, R15, RZ, PT, P1 ;  /* 0x000000ff0f00720c */ /* 0x000fe20003f26110 */
[----:B------:R-:W-:Y:S01]  /*0180*/  IMAD.MOV.U32 R15, RZ, RZ, RZ ;  /* 0x000000ffff0f7224 */ /* 0x000fe200078e00ff */
[----:B------:R-:W-:-:S04]  /*0190*/  ISETP.NE.U32.AND P0, PT, R0, RZ, PT ;  /* 0x000000ff0000720c */ /* 0x000fc80003f05070 */
[----:B------:R-:W-:-:S07]  /*01a0*/  ISETP.NE.AND.EX P0, PT, RZ, RZ, PT, P0 ;  /* 0x000000ffff00720c */ /* 0x000fce0003f05300 */
[----:B------:R-:W-:Y:S06]  /*01b0*/  @!P1 BRA `(.L_x_0) ;  /* 0x0000000400249947 */ /* 0x000fec0003800000 */
[----:B------:R-:W0:Y:S01]  /*01c0*/  LDCU.128 UR4, c[0x0][0x380] ;  /* 0x00007000ff0477ac */ /* 0x000e220008000c00 */
[----:B------:R-:W1:Y:S01]  /*01d0*/  LDC R3, c[0x0][0x3a4] ;  /* 0x0000e900ff037b82 */ /* 0x000e620000000800 */
[----:B------:R-:W-:Y:S01]  /*01e0*/  IMAD.WIDE.U32 R20, R10, 0x4, RZ ;  /* 0x000000040a147825 */ /* 0x000fe200078e00ff */
[----:B------:R-:W-:Y:S02]  /*01f0*/  LOP3.LUT R2, R14, 0xfffffff8, RZ, 0xc0, !PT ;  /* 0xfffffff80e027812 */ /* 0x000fe400078ec0ff */
[----:B------:R-:W-:Y:S01]  /*0200*/  SHF.L.U64.HI R6, R10, 0x5, R11 ;  /* 0x000000050a067819 */ /* 0x000fe2000001020b */
[----:B------:R-:W-:Y:S02]  /*0210*/  IMAD.SHL.U32 R7, R11, 0x4, RZ ;  /* 0x000000040b077824 */ /* 0x000fe400078e00ff */
[----:B------:R-:W-:Y:S02]  /*0220*/  IMAD.MOV.U32 R15, RZ, RZ, RZ ;  /* 0x000000ffff0f7224 */ /* 0x000fe400078e00ff */
[----:B------:R-:W-:-:S02]  /*0230*/  IMAD.IADD R8, R21, 0x1, R7 ;  /* 0x0000000115087824 */ /* 0x000fc400078e0207 */
[----:B------:R-:W-:Y:S01]  /*0240*/  IMAD.MOV.U32 R4, RZ, RZ, R2 ;  /* 0x000000ffff047224 */ /* 0x000fe200078e0002 */
[----:B0-----:R-:W-:Y:S01]  /*0250*/  UIADD3 UR4, UP0, UPT, UR4, 0x10, URZ ;  /* 0x0000001004047890 */ /* 0x001fe2000ff1e0ff */
[----:B------:R-:W-:-:S03]  /*0260*/  IADD3 R9, P1, PT, R9, UR6, RZ ;  /* 0x0000000609097c10 */ /* 0x000fc6000ff3e0ff */
[----:B------:R-:W-:Y:S01]  /*0270*/  UIADD3.X UR5, UPT, UPT, URZ, UR5, URZ, UP0, !UPT ;  /* 0x00000005ff057290 */ /* 0x000fe200087fe4ff */
[----:B------:R-:W-:Y:S01]  /*0280*/  IADD3.X R5, PT, PT, R5, UR7, RZ, P1, !PT ;  /* 0x0000000705057c10 */ /* 0x000fe20008ffe4ff */
[----:B------:R-:W-:Y:S02]  /*0290*/  IMAD.U32 R18, RZ, RZ, UR4 ;  /* 0x00000004ff127e24 */ /* 0x000fe4000f8e00ff */
[----:B-1----:R-:W-:Y:S02]  /*02a0*/  IMAD.MOV.U32 R7, RZ, RZ, R3 ;  /* 0x000000ffff077224 */ /* 0x002fe400078e0003 */
[----:B------:R-:W-:-:S07]  /*02b0*/  IMAD.U32 R19, RZ, RZ, UR5 ;  /* 0x00000005ff137e24 */ /* 0x000fce000f8e00ff */
.L_x_1:
[----:B------:R-:W-:Y:S01]  /*02c0*/  IMAD.MOV.U32 R26, RZ, RZ, R9 ;  /* 0x000000ffff1a7224 */ /* 0x000fe200078e0009 */
[----:B------:R-:W2:Y:S01]  /*02d0*/  LDG.E R24, desc[UR8][R18.64+-0x10] ;  /* 0xfffff00812187981 */ /* 0x000ea2000c1e1900 */
[----:B------:R-:W-:-:S05]  /*02e0*/  IMAD.MOV.U32 R27, RZ, RZ, R5 ;  /* 0x000000ffff1b7224 */ /* 0x000fca00078e0005 */
[----:B------:R-:W2:Y:S01]  /*02f0*/  LDG.E R25, desc[UR8][R26.64] ;  /* 0x000000081a197981 */ /* 0x000ea2000c1e1900 */
[----:B------:R-:W-:-:S05]  /*0300*/  IADD3 R22, P1, PT, R9, R20, RZ ;  /* 0x0000001409167210 */ /* 0x000fca0007f3e0ff */
[----:B------:R-:W-:Y:S02]  /*0310*/  IMAD.X R23, R5, 0x1, R8, P1 ;  /* 0x0000000105177824 */ /* 0x000fe400008e0608 */
[----:B-12---:R-:W-:-:S05]  /*0320*/  FFMA R15, R24, R25, R15 ;  /* 0x00000019180f7223 */ /* 0x006fca000000000f */
[----:B------:R0:W-:Y:S04]  /*0330*/  STG.E desc[UR8][R16.64], R15 ;  /* 0x0000000f10007986 */ /* 0x0001e8000c101908 */
[----:B------:R-:W2:Y:S04]  /*0340*/  LDG.E R29, desc[UR8][R22.64] ;  /* 0x00000008161d7981 */ /* 0x000ea8000c1e1900 */
[----:B------:R-:W2:Y:S01]  /*0350*/  LDG.E R28, desc[UR8][R18.64+-0xc] ;  /* 0xfffff408121c7981 */ /* 0x000ea2000c1e1900 */
[----:B------:R-:W-:-:S05]  /*0360*/  IADD3 R24, P1, PT, R22, R20, RZ ;  /* 0x0000001416187210 */ /* 0x000fca0007f3e0ff */
[----:B------:R-:W-:Y:S02]  /*0370*/  IMAD.X R25, R23, 0x1, R8, P1 ;  /* 0x0000000117197824 */ /* 0x000fe400008e0608 */
[----:B--2---:R-:W-:-:S05]  /*0380*/  FFMA R29, R28, R29, R15 ;  /* 0x0000001d1c1d7223 */ /* 0x004fca000000000f */
[----:B------:R1:W-:Y:S04]  /*0390*/  STG.E desc[UR8][R16.64], R29 ;  /* 0x0000001d10007986 */ /* 0x0003e8000c101908 */
[----:B------:R-:W0:Y:S04]  /*03a0*/  LDG.E R22, desc[UR8][R24.64] ;  /* 0x0000000818167981 */ /* 0x000e28000c1e1900 */
[----:B------:R-:W0:Y:S01]  /*03b0*/  LDG.E R28, desc[UR8][R18.64+-0x8] ;  /* 0xfffff808121c7981 */ /* 0x000e22000c1e1900 */
[----:B------:R-:W-:-:S05]  /*03c0*/  IADD3 R26, P1, PT, R24, R20, RZ ;  /* 0x00000014181a7210 */ /* 0x000fca0007f3e0ff */
[----:B------:R-:W-:Y:S02]  /*03d0*/  IMAD.X R27, R25, 0x1, R8, P1 ;  /* 0x00000001191b7824 */ /* 0x000fe400008e0608 */
[----:B0-----:R-:W-:-:S05]  /*03e0*/  FFMA R15, R28, R22, R29 ;  /* 0x000000161c0f7223 */ /* 0x001fca000000001d */
[----:B------:R0:W-:Y:S04]  /*03f0*/  STG.E desc[UR8][R16.64], R15 ;  /* 0x0000000f10007986 */ /* 0x0001e8000c101908 */
[----:B------:R-:W1:Y:S04]  /*0400*/  LDG.E R24, desc[UR8][R26.64] ;  /* 0x000000081a187981 */ /* 0x000e68000c1e1900 */
[----:B------:R-:W1:Y:S01]  /*0410*/  LDG.E R28, desc[UR8][R18.64+-0x4] ;  /* 0xfffffc08121c7981 */ /* 0x000e62000c1e1900 */
[----:B------:R-:W-:-:S05]  /*0420*/  IADD3 R22, P1, PT, R26, R20, RZ ;  /* 0x000000141a167210 */ /* 0x000fca0007f3e0ff */
[----:B------:R-:W-:Y:S02]  /*0430*/  IMAD.X R23, R27, 0x1, R8, P1 ;  /* 0x000000011b177824 */ /* 0x000fe400008e0608 */
[----:B-1----:R-:W-:-:S05]  /*0440*/  FFMA R29, R28, R24, R15 ;  /* 0x000000181c1d7223 */ /* 0x002fca000000000f */
        /* <DEDUP_REMOVED lines=13> */
[----:B------:R-:W2:Y:S04]  /*0520*/  LDG.E R24, desc[UR8][R26.64] ;  /* 0x000000081a187981 */ /* 0x000ea8000c1e1900 */
[----:B------:R-:W2:Y:S01]  /*0530*/  LDG.E R28, desc[UR8][R18.64+0x8] ;  /* 0x00000808121c7981 */ /* 0x000ea2000c1e1900 */
[----:B------:R-:W-:-:S05]  /*0540*/  IADD3 R22, P1, PT, R26, R20, RZ ;  /* 0x000000141a167210 */ /* 0x000fca0007f3e0ff */
[----:B------:R-:W-:Y:S01]  /*0550*/  IMAD.X R23, R27, 0x1, R8, P1 ;  /* 0x000000011b177824 */ /* 0x000fe200008e0608 */
[----:B------:R-:W-:Y:S01]  /*0560*/  IADD3 R4, P1, PT, R4, -0x8, RZ ;  /* 0xfffffff804047810 */ /* 0x000fe20007f3e0ff */
[----:B--2---:R-:W-:-:S05]  /*0570*/  FFMA R28, R28, R24, R29 ;  /* 0x000000181c1c7223 */ /* 0x004fca000000001d */
[----:B------:R1:W-:Y:S04]  /*0580*/  STG.E desc[UR8][R16.64], R28 ;  /* 0x0000001c10007986 */ /* 0x0003e8000c101908 */
[----:B------:R-:W2:Y:S04]  /*0590*/  LDG.E R22, desc[UR8][R22.64] ;  /* 0x0000000816167981 */ /* 0x000ea8000c1e1900 */
[----:B0-----:R0:W2:Y:S01]  /*05a0*/  LDG.E R15, desc[UR8][R18.64+0xc] ;  /* 0x00000c08120f7981 */ /* 0x0010a2000c1e1900 */
[----:B------:R-:W-:Y:S02]  /*05b0*/  IADD3.X R7, PT, PT, R7, -0x1, RZ, P1, !PT ;  /* 0xffffffff07077810 */ /* 0x000fe40000ffe4ff */
[----:B------:R-:W-:-:S04]  /*05c0*/  ISETP.NE.U32.AND P1, PT, R4, RZ, PT ;  /* 0x000000ff0400720c */ /* 0x000fc80003f25070 */
[----:B------:R-:W-:Y:S02]  /*05d0*/  ISETP.NE.AND.EX P1, PT, R7, RZ, PT, P1 ;  /* 0x000000ff0700720c */ /* 0x000fe40003f25310 */
[----:B------:R-:W-:Y:S02]  /*05e0*/  LEA R9, P2, R10, R9, 0x5 ;  /* 0x000000090a097211 */ /* 0x000fe400078428ff */
[----:B0-----:R-:W-:-:S03]  /*05f0*/  IADD3 R18, P3, PT, R18, 0x20, RZ ;  /* 0x0000002012127810 */ /* 0x001fc60007f7e0ff */
[----:B------:R-:W-:Y:S02]  /*0600*/  IMAD.X R5, R5, 0x1, R6, P2 ;  /* 0x0000000105057824 */ /* 0x000fe400010e0606 */
[----:B------:R-:W-:Y:S02]  /*0610*/  IMAD.X R19, RZ, RZ, R19, P3 ;  /* 0x000000ffff137224 */ /* 0x000fe400018e0613 */
[----:B--2---:R-:W-:-:S05]  /*0620*/  FFMA R15, R15, R22, R28 ;  /* 0x000000160f0f7223 */ /* 0x004fca000000001c */
[----:B------:R1:W-:Y:S01]  /*0630*/  STG.E desc[UR8][R16.64], R15 ;  /* 0x0000000f10007986 */ /* 0x0003e2000c101908 */
[----:B------:R-:W-:Y:S05]  /*0640*/  @P1 BRA `(.L_x_1) ;  /* 0xfffffffc001c1947 */ /* 0x000fea000383ffff */
.L_x_0:
[----:B------:R-:W-:Y:S05]  /*0650*/  @!P0 EXIT ;  /* 0x000000000000894d */ /* 0x000fea0003800000 */
[----:B------:R-:W-:Y:S02]  /*0660*/  ISETP.GE.U32.AND P1, PT, R0, 0x4, PT ;  /* 0x000000040000780c */ /* 0x000fe40003f26070 */
[----:B------:R-:W-:Y:S02]  /*0670*/  LOP3.LUT R20, R14, 0x3, RZ, 0xc0, !PT ;  /* 0x000000030e147812 */ /* 0x000fe400078ec0ff */
[----:B------:R-:W-:Y:S02]  /*0680*/  ISETP.GE.U32.AND.EX P1, PT, RZ, RZ, PT, P1 ;  /* 0x000000ffff00720c */ /* 0x000fe40003f26110 */
[----:B------:R-:W-:-:S04]  /*0690*/  ISETP.NE.U32.AND P0, PT, R20, RZ, PT ;  /* 0x000000ff1400720c */ /* 0x000fc80003f05070 */
[----:B------:R-:W-:-:S07]  /*06a0*/  ISETP.NE.AND.EX P0, PT, RZ, RZ, PT, P0 ;  /* 0x000000ffff00720c */ /* 0x000fce0003f05300 */
[----:B------:R-:W-:Y:S06]  /*06b0*/  @!P1 BRA `(.L_x_2) ;  /* 0x0000000000949947 */ /* 0x000fec0003800000 */
[----:B------:R-:W0:Y:S01]  /*06c0*/  LDC.64 R4, c[0x0][0x380] ;  /* 0x0000e000ff047b82 */ /* 0x000e220000000a00 */
[-C--:B------:R-:W-:Y:S02]  /*06d0*/  IMAD R0, R3, R10.reuse, RZ ;  /* 0x0000000a03007224 */ /* 0x080fe400078e02ff */
[----:B------:R-:W-:Y:S02]  /*06e0*/  IMAD.MOV.U32 R13, RZ, RZ, RZ ;  /* 0x000000ffff0d7224 */ /* 0x000fe400078e00ff */
[C---:B------:R-:W-:Y:S02]  /*06f0*/  IMAD R19, R2.reuse, R11, R0 ;  /* 0x0000000b02137224 */ /* 0x040fe400078e0200 */
[C---:B------:R-:W-:Y:S01]  /*0700*/  IMAD.WIDE.U32 R8, R2.reuse, R10, R12 ;  /* 0x0000000a02087225 */ /* 0x040fe200078e000c */
[----:B------:R-:W2:Y:S03]  /*0710*/  LDC.64 R6, c[0x0][0x388] ;  /* 0x0000e200ff067b82 */ /* 0x000ea60000000a00 */
[----:B------:R-:W-:Y:S01]  /*0720*/  IMAD.IADD R0, R9, 0x1, R19 ;  /* 0x0000000109007824 */ /* 0x000fe200078e0213 */
[----:B0-----:R-:W-:-:S04]  /*0730*/  LEA R4, P1, R2, R4, 0x2 ;  /* 0x0000000402047211 */ /* 0x001fc800078210ff */
[----:B------:R-:W-:Y:S02]  /*0740*/  LEA.HI.X R5, R2, R5, R3, 0x2, P1 ;  /* 0x0000000502057211 */ /* 0x000fe400008f1403 */
[----:B--2---:R-:W-:-:S04]  /*0750*/  LEA R6, P2, R8, R6, 0x2 ;  /* 0x0000000608067211 */ /* 0x004fc800078410ff */
[----:B------:R-:W-:Y:S02]  /*0760*/  LEA.HI.X R7, R8, R7, R0, 0x2, P2 ;  /* 0x0000000708077211 */ /* 0x000fe400010f1400 */
[----:B------:R-:W1:Y:S04]  /*0770*/  LDG.E R0, desc[UR8][R4.64] ;  /* 0x0000000804007981 */ /* 0x000e68000c1e1900 */
[----:B------:R-:W1:Y:S01]  /*0780*/  LDG.E R18, desc[UR8][R6.64] ;  /* 0x0000000806127981 */ /* 0x000e62000c1e1900 */
[C---:B------:R-:W-:Y:S01]  /*0790*/  IMAD.SHL.U32 R25, R10.reuse, 0x4, RZ ;  /* 0x000000040a197824 */ /* 0x040fe200078e00ff */
[----:B------:R-:W-:-:S04]  /*07a0*/  SHF.L.U64.HI R21, R10, 0x2, R11 ;  /* 0x000000020a157819 */ /* 0x000fc8000001020b */
[----:B------:R-:W-:-:S05]  /*07b0*/  IADD3 R8, P1, PT, R25, R6, RZ ;  /* 0x0000000619087210 */ /* 0x000fca0007f3e0ff */
[----:B------:R-:W-:Y:S02]  /*07c0*/  IMAD.X R9, R21, 0x1, R7, P1 ;  /* 0x0000000115097824 */ /* 0x000fe400008e0607 */
[----:B-1----:R-:W-:-:S05]  /*07d0*/  FFMA R15, R0, R18, R15 ;  /* 0x00000012000f7223 */ /* 0x002fca000000000f */
[----:B------:R0:W-:Y:S04]  /*07e0*/  STG.E desc[UR8][R16.64], R15 ;  /* 0x0000000f10007986 */ /* 0x0001e8000c101908 */
[----:B------:R-:W2:Y:S04]  /*07f0*/  LDG.E R22, desc[UR8][R8.64] ;  /* 0x0000000808167981 */ /* 0x000ea8000c1e1900 */
[----:B------:R-:W2:Y:S01]  /*0800*/  LDG.E R0, desc[UR8][R4.64+0x4] ;  /* 0x0000040804007981 */ /* 0x000ea2000c1e1900 */
[----:B------:R-:W-:-:S05]  /*0810*/  IADD3 R18, P1, PT, R8, R25, RZ ;  /* 0x0000001908127210 */ /* 0x000fca0007f3e0ff */
[----:B------:R-:W-:Y:S02]  /*0820*/  IMAD.X R19, R9, 0x1, R21, P1 ;  /* 0x0000000109137824 */ /* 0x000fe400008e0615 */
[----:B--2---:R-:W-:-:S05]  /*0830*/  FFMA R23, R0, R22, R15 ;  /* 0x0000001600177223 */ /* 0x004fca000000000f */
[----:B------:R2:W-:Y:S04]  /*0840*/  STG.E desc[UR8][R16.64], R23 ;  /* 0x0000001710007986 */ /* 0x0005e8000c101908 */
[----:B------:R-:W3:Y:S04]  /*0850*/  LDG.E R22, desc[UR8][R18.64] ;  /* 0x0000000812167981 */ /* 0x000ee8000c1e1900 */
[----:B------:R-:W3:Y:S01]  /*0860*/  LDG.E R0, desc[UR8][R4.64+0x8] ;  /* 0x0000080804007981 */ /* 0x000ee2000c1e1900 */
[----:B------:R-:W-:-:S05]  /*0870*/  IADD3 R6, P1, PT, R18, R25, RZ ;  /* 0x0000001912067210 */ /* 0x000fca0007f3e0ff */
[----:B------:R-:W-:Y:S02]  /*0880*/  IMAD.X R7, R19, 0x1, R21, P1 ;  /* 0x0000000113077824 */ /* 0x000fe400008e0615 */
[----:B---3--:R-:W-:-:S05]  /*0890*/  FFMA R21, R0, R22, R23 ;  /* 0x0000001600157223 */ /* 0x008fca0000000017 */
[----:B------:R2:W-:Y:S04]  /*08a0*/  STG.E desc[UR8][R16.64], R21 ;  /* 0x0000001510007986 */ /* 0x0005e8000c101908 */
[----:B------:R-:W0:Y:S04]  /*08b0*/  LDG.E R0, desc[UR8][R4.64+0xc] ;  /* 0x00000c0804007981 */ /* 0x000e28000c1e1900 */
[----:B------:R-:W0:Y:S01]  /*08c0*/  LDG.E R6, desc[UR8][R6.64] ;  /* 0x0000000806067981 */ /* 0x000e22000c1e1900 */
[----:B------:R-:W-:-:S05]  /*08d0*/  IADD3 R2, P1, PT, R2, 0x4, RZ ;  /* 0x0000000402027810 */ /* 0x000fca0007f3e0ff */
[----:B------:R-:W-:Y:S02]  /*08e0*/  IMAD.X R3, RZ, RZ, R3, P1 ;  /* 0x000000ffff037224 */ /* 0x000fe400008e0603 */
[----:B0-----:R-:W-:-:S05]  /*08f0*/  FFMA R15, R0, R6, R21 ;  /* 0x00000006000f7223 */ /* 0x001fca0000000015 */
[----:B------:R2:W-:Y:S02]  /*0900*/  STG.E desc[UR8][R16.64], R15 ;  /* 0x0000000f10007986 */ /* 0x0005e4000c101908 */
.L_x_2:
[----:B------:R-:W-:Y:S05]  /*0910*/  @!P0 EXIT ;  /* 0x000000000000894d */ /* 0x000fea0003800000 */
[----:B------:R-:W-:Y:S02]  /*0920*/  ISETP.NE.U32.AND P1, PT, R20, 0x1, PT ;  /* 0x000000011400780c */ /* 0x000fe40003f25070 */
[----:B------:R-:W-:Y:S02]  /*0930*/  LOP3.LUT R14, R14, 0x1, RZ, 0xc0, !PT ;  /* 0x000000010e0e7812 */ /* 0x000fe400078ec0ff */
[----:B------:R-:W-:Y:S02]  /*0940*/  ISETP.NE.AND.EX P1, PT, RZ, RZ, PT, P1 ;  /* 0x000000ffff00720c */ /* 0x000fe40003f25310 */
[----:B------:R-:W-:-:S04]  /*0950*/  ISETP.NE.U32.AND P0, PT, R14, 0x1, PT ;  /* 0x000000010e00780c */ /* 0x000fc80003f05070 */
[----:B------:R-:W-:-:S07]  /*0960*/  ISETP.NE.U32.AND.EX P0, PT, RZ, RZ, PT, P0 ;  /* 0x000000ffff00720c */ /* 0x000fce0003f05100 */
[----:B------:R-:W-:Y:S06]  /*0970*/  @!P1 BRA `(.L_x_3) ;  /* 0x0000000000609947 */ /* 0x000fec0003800000 */
[----:B------:R-:W0:Y:S01]  /*0980*/  LDC.64 R4, c[0x0][0x380] ;  /* 0x0000e000ff047b82 */ /* 0x000e220000000a00 */
[-C--:B------:R-:W-:Y:S02]  /*0990*/  IMAD R0, R3, R10.reuse, RZ ;  /* 0x0000000a03007224 */ /* 0x080fe400078e02ff */
[----:B------:R-:W-:Y:S02]  /*09a0*/  IMAD.MOV.U32 R8, RZ, RZ, R12 ;  /* 0x000000ffff087224 */ /* 0x000fe400078e000c */
[----:B------:R-:W-:Y:S02]  /*09b0*/  IMAD.MOV.U32 R9, RZ, RZ, RZ ;  /* 0x000000ffff097224 */ /* 0x000fe400078e00ff */
[C---:B------:R-:W-:Y:S01]  /*09c0*/  IMAD R19, R2.reuse, R11, R0 ;  /* 0x0000000b02137224 */ /* 0x040fe200078e0200 */
[----:B------:R-:W3:Y:S01]  /*09d0*/  LDC.64 R6, c[0x0][0x388] ;  /* 0x0000e200ff067b82 */ /* 0x000ee20000000a00 */
[----:B------:R-:W-:-:S04]  /*09e0*/  IMAD.WIDE.U32 R8, R2, R10, R8 ;  /* 0x0000000a02087225 */ /* 0x000fc800078e0008 */
[----:B------:R-:W-:Y:S01]  /*09f0*/  IMAD.IADD R19, R9, 0x1, R19 ;  /* 0x0000000109137824 */ /* 0x000fe200078e0213 */
[----:B0-----:R-:W-:-:S04]  /*0a00*/  LEA R4, P1, R2, R4, 0x2 ;  /* 0x0000000402047211 */ /* 0x001fc800078210ff */
[----:B------:R-:W-:Y:S02]  /*0a10*/  LEA.HI.X R5, R2, R5, R3, 0x2, P1 ;  /* 0x0000000502057211 */ /* 0x000fe400008f1403 */
[----:B---3--:R-:W-:-:S03]  /*0a20*/  LEA R18, P2, R8, R6, 0x2 ;  /* 0x0000000608127211 */ /* 0x008fc600078410ff */
[----:B------:R-:W3:Y:S01]  /*0a30*/  LDG.E R0, desc[UR8][R4.64] ;  /* 0x0000000804007981 */ /* 0x000ee2000c1e1900 */
[----:B------:R-:W-:-:S05]  /*0a40*/  LEA.HI.X R19, R8, R7, R19, 0x2, P2 ;  /* 0x0000000708137211 */ /* 0x000fca00010f1413 */
[----:B------:R-:W3:Y:S01]  /*0a50*/  LDG.E R8, desc[UR8][R18.64] ;  /* 0x0000000812087981 */ /* 0x000ee2000c1e1900 */
[----:B------:R-:W-:-:S04]  /*0a60*/  LEA R6, P1, R10, R18, 0x2 ;  /* 0x000000120a067211 */ /* 0x000fc800078210ff */
[----:B------:R-:W-:Y:S01]  /*0a70*/  LEA.HI.X R7, R10, R19, R11, 0x2, P1 ;  /* 0x000000130a077211 */ /* 0x000fe200008f140b */
[----:B---3--:R-:W-:-:S05]  /*0a80*/  FFMA R9, R0, R8, R15 ;  /* 0x0000000800097223 */ /* 0x008fca000000000f */
[----:B------:R0:W-:Y:S04]  /*0a90*/  STG.E desc[UR8][R16.64], R9 ;  /* 0x0000000910007986 */ /* 0x0001e8000c101908 */
[----:B------:R-:W1:Y:S04]  /*0aa0*/  LDG.E R0, desc[UR8][R4.64+0x4] ;  /* 0x0000040804007981 */ /* 0x000e68000c1e1900 */
[----:B------:R-:W1:Y:S01]  /*0ab0*/  LDG.E R6, desc[UR8][R6.64] ;  /* 0x0000000806067981 */ /* 0x000e62000c1e1900 */
[----:B------:R-:W-:-:S05]  /*0ac0*/  IADD3 R2, P1, PT, R2, 0x2, RZ ;  /* 0x0000000202027810 */ /* 0x000fca0007f3e0ff */
[----:B------:R-:W-:Y:S02]  /*0ad0*/  IMAD.X R3, RZ, RZ, R3, P1 ;  /* 0x000000ffff037224 */ /* 0x000fe400008e0603 */
[----:B-12---:R-:W-:-:S05]  /*0ae0*/  FFMA R15, R0, R6, R9 ;  /* 0x00000006000f7223 */ /* 0x006fca0000000009 */
[----:B------:R0:W-:Y:S02]  /*0af0*/  STG.E desc[UR8][R16.64], R15 ;  /* 0x0000000f10007986 */ /* 0x0001e4000c101908 */
.L_x_3:
[----:B------:R-:W-:Y:S05]  /*0b00*/  @P0 EXIT ;  /* 0x000000000000094d */ /* 0x000fea0003800000 */
[----:B------:R-:W3:Y:S01]  /*0b10*/  LDC.64 R6, c[0x0][0x380] ;  /* 0x0000e000ff067b82 */ /* 0x000ee20000000a00 */
[-C--:B------:R-:W-:Y:S02]  /*0b20*/  IMAD R0, R3, R10.reuse, RZ ;  /* 0x0000000a03007224 */ /* 0x080fe400078e02ff */
[----:B------:R-:W-:Y:S02]  /*0b30*/  IMAD.MOV.U32 R8, RZ, RZ, R12 ;  /* 0x000000ffff087224 */ /* 0x000fe400078e000c */
[----:B0-----:R-:W-:Y:S02]  /*0b40*/  IMAD.MOV.U32 R9, RZ, RZ, RZ ;  /* 0x000000ffff097224 */ /* 0x001fe400078e00ff */
[C---:B------:R-:W-:Y:S01]  /*0b50*/  IMAD R11, R2.reuse, R11, R0 ;  /* 0x0000000b020b7224 */ /* 0x040fe200078e0200 */
[----:B------:R-:W0:Y:S01]  /*0b60*/  LDC.64 R4, c[0x0][0x388] ;  /* 0x0000e200ff047b82 */ /* 0x000e220000000a00 */
[----:B------:R-:W-:-:S04]  /*0b70*/  IMAD.WIDE.U32 R8, R2, R10, R8 ;  /* 0x0000000a02087225 */ /* 0x000fc800078e0008 */
[----:B------:R-:W-:Y:S01]  /*0b80*/  IMAD.IADD R0, R9, 0x1, R11 ;  /* 0x0000000109007824 */ /* 0x000fe200078e020b */
[----:B---3--:R-:W-:-:S04]  /*0b90*/  LEA R6, P0, R2, R6, 0x2 ;  /* 0x0000000602067211 */ /* 0x008fc800078010ff */
[----:B------:R-:W-:Y:S02]  /*0ba0*/  LEA.HI.X R7, R2, R7, R3, 0x2, P0 ;  /* 0x0000000702077211 */ /* 0x000fe400000f1403 */
[----:B0-----:R-:W-:-:S03]  /*0bb0*/  LEA R4, P1, R8, R4, 0x2 ;  /* 0x0000000408047211 */ /* 0x001fc600078210ff */
[----:B------:R-:W1:Y:S01]  /*0bc0*/  LDG.E R6, desc[UR8][R6.64] ;  /* 0x0000000806067981 */ /* 0x000e62000c1e1900 */
[----:B------:R-:W-:-:S05]  /*0bd0*/  LEA.HI.X R5, R8, R5, R0, 0x2, P1 ;  /* 0x0000000508057211 */ /* 0x000fca00008f1400 */
[----:B------:R-:W1:Y:S02]  /*0be0*/  LDG.E R4, desc[UR8][R4.64] ;  /* 0x0000000804047981 */ /* 0x000e64000c1e1900 */
[----:B-12---:R-:W-:-:S05]  /*0bf0*/  FFMA R15, R6, R4, R15 ;  /* 0x00000004060f7223 */ /* 0x006fca000000000f */
[----:B------:R-:W-:Y:S01]  /*0c00*/  STG.E desc[UR8][R16.64], R15 ;  /* 0x0000000f10007986 */ /* 0x000fe2000c101908 */
[----:B------:R-:W-:Y:S05]  /*0c10*/  EXIT ;  /* 0x000000000000794d */ /* 0x000fea0003800000 */
.L_x_4:
[----:B------:R-:W-:-:S00]  /*0c20*/  BRA `(.L_x_4) ;  /* 0xfffffffc00fc7947 */ /* 0x000fc0000383ffff */
[----:B------:R-:W-:-:S00]  /*0c30*/  NOP ;  /* 0x0000000000007918 */ /* 0x000fc00000000000 */
        /* <DEDUP_REMOVED lines=12> */
.L_x_74:


//--------------------- .text._Z9pmlKernelPfS_mm  --------------------------
	.section	.text._Z9pmlKernelPfS_mm,"ax",@progbits
	.align	128
.text._Z9pmlKernelPfS_mm:
        .type           _Z9pmlKernelPfS_mm,@function
        .size           _Z9pmlKernelPfS_mm,(.L_x_75 - _Z9pmlKernelPfS_mm)
        .other          _Z9pmlKernelPfS_mm,@"STO_CUDA_ENTRY STV_DEFAULT"
_Z9pmlKernelPfS_mm:
[----:B------:R-:W-:Y:S01]  /*0000*/  LDC R1, c[0x0][0x37c] ;  /* 0x0000df00ff017b82 */ /* 0x000fe20000000800 */
[----:B------:R-:W0:Y:S07]  /*0010*/  S2R R0, SR_TID.X ;  /* 0x0000000000007919 */ /* 0x000e2e0000002100 */
[----:B------:R-:W0:Y:S01]  /*0020*/  LDC R3, c[0x0][0x360] ;  /* 0x0000d800ff037b82 */ /* 0x000e220000000800 */
[----:B------:R-:W1:Y:S01]  /*0030*/  LDCU.128 UR8, c[0x0][0x390] ;  /* 0x00007200ff0877ac */ /* 0x000e620008000c00 */
[----:B------:R-:W2:Y:S01]  /*0040*/  S2R R5, SR_TID.Y ;  /* 0x0000000000057919 */ /* 0x000ea20000002200 */
[----:B------:R-:W3:Y:S05]  /*0050*/  S2R R2, SR_TID.Z ;  /* 0x0000000000027919 */ /* 0x000eea0000002300 */
[----:B------:R-:W0:Y:S08]  /*0060*/  S2UR UR4, SR_CTAID.X ;  /* 0x00000000000479c3 */ /* 0x000e300000002500 */
[----:B------:R-:W2:Y:S08]  /*0070*/  S2UR UR5, SR_CTAID.Y ;  /* 0x00000000000579c3 */ /* 0x000eb00000002600 */
[----:B------:R-:W2:Y:S08]  /*0080*/  LDC R4, c[0x0][0x364] ;  /* 0x0000d900ff047b82 */ /* 0x000eb00000000800 */
[----:B------:R-:W3:Y:S01]  /*0090*/  S2UR UR6, SR_CTAID.Z ;  /* 0x00000000000679c3 */ /* 0x000ee20000002700 */
[----:B0-----:R-:W-:-:S07]  /*00a0*/  IMAD R3, R3, UR4, R0 ;  /* 0x0000000403037c24 */ /* 0x001fce000f8e0200 */
[----:B------:R-:W3:Y:S01]  /*00b0*/  LDC R7, c[0x0][0x368] ;  /* 0x0000da00ff077b82 */ /* 0x000ee20000000800 */
[----:B--2---:R-:W-:-:S05]  /*00c0*/  IMAD R4, R4, UR5, R5 ;  /* 0x0000000504047c24 */ /* 0x004fca000f8e0205 */
[----:B------:R-:W-:-:S04]  /*00d0*/  ISETP.GT.U32.AND P0, PT, R3, R4, PT ;  /* 0x000000040300720c */ /* 0x000fc80003f04070 */
[----:B------:R-:W-:-:S04]  /*00e0*/  ISETP.GT.U32.AND.EX P0, PT, RZ, RZ, PT, P0 ;  /* 0x000000ffff00720c */ /* 0x000fc80003f04100 */
[----:B------:R-:W-:Y:S01]  /*00f0*/  SEL R3, R3, R4, P0 ;  /* 0x0000000403037207 */ /* 0x000fe20000000000 */
[----:B---3--:R-:W-:-:S05]  /*0100*/  IMAD R7, R7, UR6, R2 ;  /* 0x0000000607077c24 */ /* 0x008fca000f8e0202 */
[----:B-1----:R-:W-:-:S04]  /*0110*/  ISETP.GE.U32.AND P1, PT, R7, UR10, PT ;  /* 0x0000000a07007c0c */ /* 0x002fc8000bf26070 */
[----:B------:R-:W-:Y:S02]  /*0120*/  ISETP.GE.U32.AND.EX P0, PT, RZ, UR11, PT, P1 ;  /* 0x0000000bff007c0c */ /* 0x000fe4000bf06110 */
[----:B------:R-:W-:-:S04]  /*0130*/  ISETP.GE.U32.AND P1, PT, R3, UR8, PT ;  /* 0x0000000803007c0c */ /* 0x000fc8000bf26070 */
[----:B------:R-:W-:-:S13]  /*0140*/  ISETP.GE.U32.OR.EX P0, PT, RZ, UR9, P0, P1 ;  /* 0x00000009ff007c0c */ /* 0x000fda0008706510 */
[----:B------:R-:W-:Y:S05]  /*0150*/  @P0 EXIT ;  /* 0x000000000000094d */ /* 0x000fea0003800000 */
[----:B------:R-:W0:Y:S01]  /*0160*/  LDCU.64 UR6, c[0x0][0x380] ;  /* 0x00007000ff0677ac */ /* 0x000e220008000a00 */
[----:B------:R-:W-:Y:S01]  /*0170*/  IMAD.MOV.U32 R5, RZ, RZ, RZ ;  /* 0x000000ffff057224 */ /* 0x000fe200078e00ff */
[----:B------:R-:W1:Y:S01]  /*0180*/  LDCU.64 UR4, c[0x0][0x358] ;  /* 0x00006b00ff0477ac */ /* 0x000e620008000a00 */
[----:B------:R-:W-:-:S04]  /*0190*/  IMAD.WIDE.U32 R4, R7, UR8, R4 ;  /* 0x0000000807047c25 */ /* 0x000fc8000f8e0004 */
[----:B------:R-:W-:Y:S02]  /*01a0*/  IMAD R7, R7, UR9, R5 ;  /* 0x0000000907077c24 */ /* 0x000fe4000f8e0205 */
[----:B------:R-:W-:-:S03]  /*01b0*/  IMAD.SHL.U32 R2, R4, 0x4, RZ ;  /* 0x0000000404027824 */ /* 0x000fc600078e00ff */
[----:B------:R-:W-:Y:S02]  /*01c0*/  SHF.L.U64.HI R4, R4, 0x2, R7 ;  /* 0x0000000204047819 */ /* 0x000fe40000010207 */
[----:B0-----:R-:W-:-:S04]  /*01d0*/  IADD3 R6, P0, PT, R2, UR6, RZ ;  /* 0x0000000602067c10 */ /* 0x001fc8000ff1e0ff */
[----:B------:R-:W-:Y:S01]  /*01e0*/  IADD3.X R7, PT, PT, R4, UR7, RZ, P0, !PT ;  /* 0x0000000704077c10 */ /* 0x000fe200087fe4ff */
[----:B------:R-:W0:Y:S04]  /*01f0*/  LDCU.64 UR6, c[0x0][0x390] ;  /* 0x00007200ff0677ac */ /* 0x000e280008000a00 */
[----:B-1----:R-:W2:Y:S01]  /*0200*/  LDG.E R0, desc[UR4][R6.64] ;  /* 0x0000000406007981 */ /* 0x002ea2000c1e1900 */
[----:B------:R-:W-:Y:S01]  /*0210*/  BSSY.RECONVERGENT B0, `(.L_x_5) ;  /* 0x000000d000007945 */ /* 0x000fe20003800200 */
[----:B0-----:R-:W0:Y:S08]  /*0220*/  I2F.U64 R3, UR6 ;  /* 0x0000000600037d12 */ /* 0x001e300008301000 */
[----:B0-----:R-:W0:Y:S02]  /*0230*/  MUFU.RCP R8, R3 ;  /* 0x0000000300087308 */ /* 0x001e240000001000 */
[----:B0-----:R-:W-:-:S04]  /*0240*/  FFMA R5, -R3, R8, 1 ;  /* 0x3f80000003057423 */ /* 0x001fc80000000108 */
[----:B------:R-:W-:Y:S02]  /*0250*/  FFMA R5, R8, R5, R8 ;  /* 0x0000000508057223 */ /* 0x000fe40000000008 */
[----:B--2---:R-:W0:Y:S02]  /*0260*/  FCHK P0, R0, R3 ;  /* 0x0000000300007302 */ /* 0x004e240000000000 */
[----:B------:R-:W-:-:S04]  /*0270*/  FFMA R8, R0, R5, RZ ;  /* 0x0000000500087223 */ /* 0x000fc800000000ff */
[----:B------:R-:W-:-:S04]  /*0280*/  FFMA R9, -R3, R8, R0 ;  /* 0x0000000803097223 */ /* 0x000fc80000000100 */
[----:B------:R-:W-:Y:S01]  /*0290*/  FFMA R5, R5, R9, R8 ;  /* 0x0000000905057223 */ /* 0x000fe20000000008 */
[----:B0-----:R-:W-:Y:S06]  /*02a0*/  @!P0 BRA `(.L_x_6) ;  /* 0x00000000000c8947 */ /* 0x001fec0003800000 */
[----:B------:R-:W-:-:S07]  /*02b0*/  MOV R6, 0x2d0 ;  /* 0x000002d000067802 */ /* 0x000fce0000000f00 */
[----:B------:R-:W-:Y:S05]  /*02c0*/  CALL.REL.NOINC `($__internal_0_$__cuda_sm3x_div_rn_noftz_f32_slowpath) ;  /* 0x00000000001c7944 */ /* 0x000fea0003c00000 */
[----:B------:R-:W-:-:S07]  /*02d0*/  IMAD.MOV.U32 R5, RZ, RZ, R0 ;  /* 0x000000ffff057224 */ /* 0x000fce00078e0000 */
.L_x_6:
[----:B------:R-:W-:Y:S05]  /*02e0*/  BSYNC.RECONVERGENT B0 ;  /* 0x0000000000007941 */ /* 0x000fea0003800200 */
.L_x_5:
[----:B------:R-:W0:Y:S02]  /*02f0*/  LDCU.64 UR6, c[0x0][0x388] ;  /* 0x00007100ff0677ac */ /* 0x000e240008000a00 */
[----:B0-----:R-:W-:-:S04]  /*0300*/  IADD3 R2, P0, PT, R2, UR6, RZ ;  /* 0x0000000602027c10 */ /* 0x001fc8000ff1e0ff */
[----:B------:R-:W-:-:S05]  /*0310*/  IADD3.X R3, PT, PT, R4, UR7, RZ, P0, !PT ;  /* 0x0000000704037c10 */ /* 0x000fca00087fe4ff */
[----:B------:R-:W-:Y:S01]  /*0320*/  STG.E desc[UR4][R2.64], R5 ;  /* 0x0000000502007986 */ /* 0x000fe2000c101904 */
[----:B------:R-:W-:Y:S05]  /*0330*/  EXIT ;  /* 0x000000000000794d */ /* 0x000fea0003800000 */
        .weak           $__internal_0_$__cuda_sm3x_div_rn_noftz_f32_slowpath
        .type           $__internal_0_$__cuda_sm3x_div_rn_noftz_f32_slowpath,@function
        .size           $__internal_0_$__cuda_sm3x_div_rn_noftz_f32_slowpath,(.L_x_75 - $__internal_0_$__cuda_sm3x_div_rn_noftz_f32_slowpath)
$__internal_0_$__cuda_sm3x_div_rn_noftz_f32_slowpath:
[--C-:B------:R-:W-:Y:S01]  /*0340*/  SHF.R.U32.HI R7, RZ, 0x17, R3.reuse ;  /* 0x00000017ff077819 */ /* 0x100fe20000011603 */
[----:B------:R-:W-:Y:S01]  /*0350*/  BSSY.RECONVERGENT B1, `(.L_x_7) ;  /* 0x0000064000017945 */ /* 0x000fe20003800200 */
[--C-:B------:R-:W-:Y:S01]  /*0360*/  SHF.R.U32.HI R5, RZ, 0x17, R0.reuse ;  /* 0x00000017ff057819 */ /* 0x100fe20000011600 */
[----:B------:R-:W-:Y:S01]  /*0370*/  IMAD.MOV.U32 R8, RZ, RZ, R0 ;  /* 0x000000ffff087224 */ /* 0x000fe200078e0000 */
[----:B------:R-:W-:Y:S01]  /*0380*/  LOP3.LUT R7, R7, 0xff, RZ, 0xc0, !PT ;  /* 0x000000ff07077812 */ /* 0x000fe200078ec0ff */
[----:B------:R-:W-:Y:S01]  /*0390*/  IMAD.MOV.U32 R9, RZ, RZ, R3 ;  /* 0x000000ffff097224 */ /* 0x000fe200078e0003 */
[----:B------:R-:W-:-:S03]  /*03a0*/  LOP3.LUT R5, R5, 0xff, RZ, 0xc0, !PT ;  /* 0x000000ff05057812 */ /* 0x000fc600078ec0ff */
[----:B------:R-:W-:Y:S02]  /*03b0*/  VIADD R12, R7, 0xffffffff ;  /* 0xffffffff070c7836 */ /* 0x000fe40000000000 */
[----:B------:R-:W-:-:S03]  /*03c0*/  VIADD R11, R5, 0xffffffff ;  /* 0xffffffff050b7836 */ /* 0x000fc60000000000 */
[----:B------:R-:W-:-:S04]  /*03d0*/  ISETP.GT.U32.AND P0, PT, R12, 0xfd, PT ;  /* 0x000000fd0c00780c */ /* 0x000fc80003f04070 */
[----:B------:R-:W-:-:S13]  /*03e0*/  ISETP.GT.U32.OR P0, PT, R11, 0xfd, P0 ;  /* 0x000000fd0b00780c */ /* 0x000fda0000704470 */
[----:B------:R-:W-:Y:S01]  /*03f0*/  @!P0 IMAD.MOV.U32 R10, RZ, RZ, RZ ;  /* 0x000000ffff0a8224 */ /* 0x000fe200078e00ff */
[----:B------:R-:W-:Y:S06]  /*0400*/  @!P0 BRA `(.L_x_8) ;  /* 0x00000000005c8947 */ /* 0x000fec0003800000 */
[----:B------:R-:W-:Y:S02]  /*0410*/  FSETP.GTU.FTZ.AND P0, PT, |R0|, +INF , PT ;  /* 0x7f8000000000780b */ /* 0x000fe40003f1c200 */
[----:B------:R-:W-:-:S04]  /*0420*/  FSETP.GTU.FTZ.AND P1, PT, |R3|, +INF , PT ;  /* 0x7f8000000300780b */ /* 0x000fc80003f3c200 */
[----:B------:R-:W-:-:S13]  /*0430*/  PLOP3.LUT P0, PT, P0, P1, PT, 0xf8, 0x8f ;  /* 0x00000000008f781c */ /* 0x000fda0000703f70 */
[----:B------:R-:W-:Y:S05]  /*0440*/  @P0 BRA `(.L_x_9) ;  /* 0x00000004004c0947 */ /* 0x000fea0003800000 */
[----:B------:R-:W-:-:S13]  /*0450*/  LOP3.LUT P0, RZ, R9, 0x7fffffff, R8, 0xc8, !PT ;  /* 0x7fffffff09ff7812 */ /* 0x000fda000780c808 */
[----:B------:R-:W-:Y:S05]  /*0460*/  @!P0 BRA `(.L_x_10) ;  /* 0x00000004003c8947 */ /* 0x000fea0003800000 */
[C---:B------:R-:W-:Y:S02]  /*0470*/  FSETP.NEU.FTZ.AND P2, PT, |R0|.reuse, +INF , PT ;  /* 0x7f8000000000780b */ /* 0x040fe40003f5d200 */
[----:B------:R-:W-:Y:S02]  /*0480*/  FSETP.NEU.FTZ.AND P1, PT, |R3|, +INF , PT ;  /* 0x7f8000000300780b */ /* 0x000fe40003f3d200 */
[----:B------:R-:W-:-:S11]  /*0490*/  FSETP.NEU.FTZ.AND P0, PT, |R0|, +INF , PT ;  /* 0x7f8000000000780b */ /* 0x000fd60003f1d200 */
[----:B------:R-:W-:Y:S05]  /*04a0*/  @!P1 BRA !P2, `(.L_x_10) ;  /* 0x00000004002c9947 */ /* 0x000fea0005000000 */
[----:B------:R-:W-:-:S04]  /*04b0*/  LOP3.LUT P2, RZ, R8, 0x7fffffff, RZ, 0xc0, !PT ;  /* 0x7fffffff08ff7812 */ /* 0x000fc8000784c0ff */
[----:B------:R-:W-:-:S13]  /*04c0*/  PLOP3.LUT P1, PT, P1, P2, PT, 0x2f, 0xf2 ;  /* 0x0000000000f2781c */ /* 0x000fda0000f24577 */
[----:B------:R-:W-:Y:S05]  /*04d0*/  @P1 BRA `(.L_x_11) ;  /* 0x0000000400181947 */ /* 0x000fea0003800000 */
[----:B------:R-:W-:-:S04]  /*04e0*/  LOP3.LUT P1, RZ, R9, 0x7fffffff, RZ, 0xc0, !PT ;  /* 0x7fffffff09ff7812 */ /* 0x000fc8000782c0ff */
[----:B------:R-:W-:-:S13]  /*04f0*/  PLOP3.LUT P0, PT, P0, P1, PT, 0x2f, 0xf2 ;  /* 0x0000000000f2781c */ /* 0x000fda0000702577 */
[----:B------:R-:W-:Y:S05]  /*0500*/  @P0 BRA `(.L_x_12) ;  /* 0x0000000400000947 */ /* 0x000fea0003800000 */
[----:B------:R-:W-:Y:S02]  /*0510*/  ISETP.GE.AND P0, PT, R11, RZ, PT ;  /* 0x000000ff0b00720c */ /* 0x000fe40003f06270 */
[----:B------:R-:W-:-:S11]  /*0520*/  ISETP.GE.AND P1, PT, R12, RZ, PT ;  /* 0x000000ff0c00720c */ /* 0x000fd60003f26270 */
[----:B------:R-:W-:Y:S02]  /*0530*/  @P0 IMAD.MOV.U32 R10, RZ, RZ, RZ ;  /* 0x000000ffff0a0224 */ /* 0x000fe400078e00ff */
[----:B------:R-:W-:Y:S01]  /*0540*/  @!P0 FFMA R8, R0, 1.84467440737095516160e+19, RZ ;  /* 0x5f80000000088823 */ /* 0x000fe200000000ff */
[----:B------:R-:W-:Y:S02]  /*0550*/  @!P0 IMAD.MOV.U32 R10, RZ, RZ, -0x40 ;  /* 0xffffffc0ff0a8424 */ /* 0x000fe400078e00ff */
[----:B------:R-:W-:Y:S02]  /*0560*/  @!P1 FFMA R9, R3, 1.84467440737095516160e+19, RZ ;  /* 0x5f80000003099823 */ /* 0x000fe400000000ff */
[----:B------:R-:W-:-:S07]  /*0570*/  @!P1 VIADD R10, R10, 0x40 ;  /* 0x000000400a0a9836 */ /* 0x000fce0000000000 */
.L_x_8:
[----:B------:R-:W-:Y:S01]  /*0580*/  LEA R0, R7, 0xc0800000, 0x17 ;  /* 0xc080000007007811 */ /* 0x000fe200078eb8ff */
[----:B------:R-:W-:Y:S01]  /*0590*/  VIADD R5, R5, 0xffffff81 ;  /* 0xffffff8105057836 */ /* 0x000fe20000000000 */
[----:B------:R-:W-:Y:S03]  /*05a0*/  BSSY.RECONVERGENT B2, `(.L_x_13) ;  /* 0x0000035000027945 */ /* 0x000fe60003800200 */
[----:B------:R-:W-:Y:S02]  /*05b0*/  IMAD.IADD R9, R9, 0x1, -R0 ;  /* 0x0000000109097824 */ /* 0x000fe400078e0a00 */
[C---:B------:R-:W-:Y:S01]  /*05c0*/  IMAD R0, R5.reuse, -0x800000, R8 ;  /* 0xff80000005007824 */ /* 0x040fe200078e0208 */
[----:B------:R-:W-:Y:S01]  /*05d0*/  IADD3 R5, PT, PT, R5, 0x7f, -R7 ;  /* 0x0000007f05057810 */ /* 0x000fe20007ffe807 */
[----:B------:R-:W0:Y:S01]  /*05e0*/  MUFU.RCP R3, R9 ;  /* 0x0000000900037308 */ /* 0x000e220000001000 */
[----:B------:R-:W-:-:S03]  /*05f0*/  FADD.FTZ R11, -R9, -RZ ;  /* 0x800000ff090b7221 */ /* 0x000fc60000010100 */
[----:B------:R-:W-:Y:S02]  /*0600*/  IMAD.IADD R5, R5, 0x1, R10 ;  /* 0x0000000105057824 */ /* 0x000fe400078e020a */
[----:B0-----:R-:W-:-:S04]  /*0610*/  FFMA R12, R3, R11, 1 ;  /* 0x3f800000030c7423 */ /* 0x001fc8000000000b */
[----:B------:R-:W-:-:S04]  /*0620*/  FFMA R12, R3, R12, R3 ;  /* 0x0000000c030c7223 */ /* 0x000fc80000000003 */
[----:B------:R-:W-:-:S04]  /*0630*/  FFMA R3, R0, R12, RZ ;  /* 0x0000000c00037223 */ /* 0x000fc800000000ff */
[----:B------:R-:W-:-:S04]  /*0640*/  FFMA R8, R11, R3, R0 ;  /* 0x000000030b087223 */ /* 0x000fc80000000000 */
[----:B------:R-:W-:-:S04]  /*0650*/  FFMA R13, R12, R8, R3 ;  /* 0x000000080c0d7223 */ /* 0x000fc80000000003 */
[----:B------:R-:W-:-:S04]  /*0660*/  FFMA R8, R11, R13, R0 ;  /* 0x0000000d0b087223 */ /* 0x000fc80000000000 */
[----:B------:R-:W-:-:S05]  /*0670*/  FFMA R0, R12, R8, R13 ;  /* 0x000000080c007223 */ /* 0x000fca000000000d */
[----:B------:R-:W-:-:S04]  /*0680*/  SHF.R.U32.HI R3, RZ, 0x17, R0 ;  /* 0x00000017ff037819 */ /* 0x000fc80000011600 */
[----:B------:R-:W-:-:S05]  /*0690*/  LOP3.LUT R3, R3, 0xff, RZ, 0xc0, !PT ;  /* 0x000000ff03037812 */ /* 0x000fca00078ec0ff */
[----:B------:R-:W-:-:S04]  /*06a0*/  IMAD.IADD R7, R3, 0x1, R5 ;  /* 0x0000000103077824 */ /* 0x000fc800078e0205 */
[----:B------:R-:W-:-:S05]  /*06b0*/  VIADD R3, R7, 0xffffffff ;  /* 0xffffffff07037836 */ /* 0x000fca0000000000 */
[----:B------:R-:W-:-:S13]  /*06c0*/  ISETP.GE.U32.AND P0, PT, R3, 0xfe, PT ;  /* 0x000000fe0300780c */ /* 0x000fda0003f06070 */
[----:B------:R-:W-:Y:S05]  /*06d0*/  @!P0 BRA `(.L_x_14) ;  /* 0x0000000000808947 */ /* 0x000fea0003800000 */
[----:B------:R-:W-:-:S13]  /*06e0*/  ISETP.GT.AND P0, PT, R7, 0xfe, PT ;  /* 0x000000fe0700780c */ /* 0x000fda0003f04270 */
[----:B------:R-:W-:Y:S05]  /*06f0*/  @P0 BRA `(.L_x_15) ;  /* 0x00000000006c0947 */ /* 0x000fea0003800000 */
[----:B------:R-:W-:-:S13]  /*0700*/  ISETP.GE.AND P0, PT, R7, 0x1, PT ;  /* 0x000000010700780c */ /* 0x000fda0003f06270 */
[----:B------:R-:W-:Y:S05]  /*0710*/  @P0 BRA `(.L_x_16) ;  /* 0x0000000000740947 */ /* 0x000fea0003800000 */
[----:B------:R-:W-:Y:S02]  /*0720*/  ISETP.GE.AND P0, PT, R7, -0x18, PT ;  /* 0xffffffe80700780c */ /* 0x000fe40003f06270 */
[----:B------:R-:W-:-:S11]  /*0730*/  LOP3.LUT R0, R0, 0x80000000, RZ, 0xc0, !PT ;  /* 0x8000000000007812 */ /* 0x000fd600078ec0ff */
[----:B------:R-:W-:Y:S05]  /*0740*/  @!P0 BRA `(.L_x_16) ;  /* 0x0000000000688947 */ /* 0x000fea0003800000 */
[CC--:B------:R-:W-:Y:S01]  /*0750*/  FFMA.RZ R3, R12.reuse, R8.reuse, R13 ;  /* 0x000000080c037223 */ /* 0x0c0fe2000000c00d */
[C---:B------:R-:W-:Y:S01]  /*0760*/  VIADD R10, R7.reuse, 0x20 ;  /* 0x00000020070a7836 */ /* 0x040fe20000000000 */
[C---:B------:R-:W-:Y:S02]  /*0770*/  ISETP.NE.AND P2, PT, R7.reuse, RZ, PT ;  /* 0x000000ff0700720c */ /* 0x040fe40003f45270 */
[----:B------:R-:W-:Y:S01]  /*0780*/  ISETP.NE.AND P1, PT, R7, RZ, PT ;  /* 0x000000ff0700720c */ /* 0x000fe20003f25270 */
[----:B------:R-:W-:Y:S01]  /*0790*/  IMAD.MOV R7, RZ, RZ, -R7 ;  /* 0x000000ffff077224 */ /* 0x000fe200078e0a07 */
[----:B------:R-:W-:Y:S01]  /*07a0*/  LOP3.LUT R5, R3, 0x7fffff, RZ, 0xc0, !PT ;  /* 0x007fffff03057812 */ /* 0x000fe200078ec0ff */
[CCC-:B------:R-:W-:Y:S01]  /*07b0*/  FFMA.RP R3, R12.reuse, R8.reuse, R13.reuse ;  /* 0x000000080c037223 */ /* 0x1c0fe2000000800d */
[----:B------:R-:W-:Y:S02]  /*07c0*/  FFMA.RM R8, R12, R8, R13 ;  /* 0x000000080c087223 */ /* 0x000fe4000000400d */
[----:B------:R-:W-:-:S03]  /*07d0*/  LOP3.LUT R5, R5, 0x800000, RZ, 0xfc, !PT ;  /* 0x0080000005057812 */ /* 0x000fc600078efcff */
[----:B------:R-:W-:Y:S02]  /*07e0*/  FSETP.NEU.FTZ.AND P0, PT, R3, R8, PT ;  /* 0x000000080300720b */ /* 0x000fe40003f1d000 */
[----:B------:R-:W-:Y:S02]  /*07f0*/  SHF.L.U32 R10, R5, R10, RZ ;  /* 0x0000000a050a7219 */ /* 0x000fe400000006ff */
[----:B------:R-:W-:Y:S02]  /*0800*/  SEL R8, R7, RZ, P2 ;  /* 0x000000ff07087207 */ /* 0x000fe40001000000 */
[----:B------:R-:W-:Y:S02]  /*0810*/  ISETP.NE.AND P1, PT, R10, RZ, P1 ;  /* 0x000000ff0a00720c */ /* 0x000fe40000f25270 */
[----:B------:R-:W-:Y:S02]  /*0820*/  SHF.R.U32.HI R8, RZ, R8, R5 ;  /* 0x00000008ff087219 */ /* 0x000fe40000011605 */
[----:B------:R-:W-:-:S02]  /*0830*/  PLOP3.LUT P0, PT, P0, P1, PT, 0xf8, 0x8f ;  /* 0x00000000008f781c */ /* 0x000fc40000703f70 */
[----:B------:R-:W-:Y:S02]  /*0840*/  SHF.R.U32.HI R10, RZ, 0x1, R8 ;  /* 0x00000001ff0a7819 */ /* 0x000fe40000011608 */
[----:B------:R-:W-:-:S04]  /*0850*/  SEL R3, RZ, 0x1, !P0 ;  /* 0x00000001ff037807 */ /* 0x000fc80004000000 */
[----:B------:R-:W-:-:S04]  /*0860*/  LOP3.LUT R3, R3, 0x1, R10, 0xf8, !PT ;  /* 0x0000000103037812 */ /* 0x000fc800078ef80a */
[----:B------:R-:W-:-:S05]  /*0870*/  LOP3.LUT R3, R3, R8, RZ, 0xc0, !PT ;  /* 0x0000000803037212 */ /* 0x000fca00078ec0ff */
[----:B------:R-:W-:-:S05]  /*0880*/  IMAD.IADD R3, R10, 0x1, R3 ;  /* 0x000000010a037824 */ /* 0x000fca00078e0203 */
[----:B------:R-:W-:Y:S01]  /*0890*/  LOP3.LUT R0, R3, R0, RZ, 0xfc, !PT ;  /* 0x0000000003007212 */ /* 0x000fe200078efcff */
[----:B------:R-:W-:Y:S06]  /*08a0*/  BRA `(.L_x_16) ;  /* 0x0000000000107947 */ /* 0x000fec0003800000 */
.L_x_15:
[----:B------:R-:W-:-:S04]  /*08b0*/  LOP3.LUT R0, R0, 0x80000000, RZ, 0xc0, !PT ;  /* 0x8000000000007812 */ /* 0x000fc800078ec0ff */
[----:B------:R-:W-:Y:S01]  /*08c0*/  LOP3.LUT R0, R0, 0x7f800000, RZ, 0xfc, !PT ;  /* 0x7f80000000007812 */ /* 0x000fe200078efcff */
[----:B------:R-:W-:Y:S06]  /*08d0*/  BRA `(.L_x_16) ;  /* 0x0000000000047947 */ /* 0x000fec0003800000 */
.L_x_14:
[----:B------:R-:W-:-:S07]  /*08e0*/  IMAD R0, R5, 0x800000, R0 ;  /* 0x0080000005007824 */ /* 0x000fce00078e0200 */
.L_x_16:
[----:B------:R-:W-:Y:S05]  /*08f0*/  BSYNC.RECONVERGENT B2 ;  /* 0x0000000000027941 */ /* 0x000fea0003800200 */
.L_x_13:
[----:B------:R-:W-:Y:S05]  /*0900*/  BRA `(.L_x_17) ;  /* 0x0000000000207947 */ /* 0x000fea0003800000 */
.L_x_12:
[----:B------:R-:W-:-:S04]  /*0910*/  LOP3.LUT R0, R9, 0x80000000, R8, 0x48, !PT ;  /* 0x8000000009007812 */ /* 0x000fc800078e4808 */
[----:B------:R-:W-:Y:S01]  /*0920*/  LOP3.LUT R0, R0, 0x7f800000, RZ, 0xfc, !PT ;  /* 0x7f80000000007812 */ /* 0x000fe200078efcff */
[----:B------:R-:W-:Y:S06]  /*0930*/  BRA `(.L_x_17) ;  /* 0x0000000000147947 */ /* 0x000fec0003800000 */
.L_x_11:
[----:B------:R-:W-:Y:S01]  /*0940*/  LOP3.LUT R0, R9, 0x80000000, R8, 0x48, !PT ;  /* 0x8000000009007812 */ /* 0x000fe200078e4808 */
[----:B------:R-:W-:Y:S06]  /*0950*/  BRA `(.L_x_17) ;  /* 0x00000000000c7947 */ /* 0x000fec0003800000 */
.L_x_10:
[----:B------:R-:W0:Y:S01]  /*0960*/  MUFU.RSQ R0, -QNAN ;  /* 0xffc0000000007908 */ /* 0x000e220000001400 */
[----:B------:R-:W-:Y:S05]  /*0970*/  BRA `(.L_x_17) ;  /* 0x0000000000047947 */ /* 0x000fea0003800000 */
.L_x_9:
[----:B------:R-:W-:-:S07]  /*0980*/  FADD.FTZ R0, R0, R3 ;  /* 0x0000000300007221 */ /* 0x000fce0000010000 */
.L_x_17:
[----:B------:R-:W-:Y:S05]  /*0990*/  BSYNC.RECONVERGENT B1 ;  /* 0x0000000000017941 */ /* 0x000fea0003800200 */
.L_x_7:
[----:B------:R-:W-:-:S04]  /*09a0*/  IMAD.MOV.U32 R7, RZ, RZ, 0x0 ;  /* 0x00000000ff077424 */ /* 0x000fc800078e00ff */
[----:B0-----:R-:W-:Y:S05]  /*09b0*/  RET.REL.NODEC R6 `(_Z9pmlKernelPfS_mm) ;  /* 0xfffffff406907950 */ /* 0x001fea0003c3ffff */
.L_x_18:
        /* <DEDUP_REMOVED lines=12> */
.L_x_75:


//--------------------- .text._Z21normalizeMatrixKernelPfS_mm --------------------------
	.section	.text._Z21normalizeMatrixKernelPfS_mm,"ax",@progbits
	.align	128
.text._Z21normalizeMatrixKernelPfS_mm:
        .type           _Z21normalizeMatrixKernelPfS_mm,@function
        .size           _Z21normalizeMatrixKernelPfS_mm,(.L_x_77 - _Z21normalizeMatrixKernelPfS_mm)
        .other          _Z21normalizeMatrixKernelPfS_mm,@"STO_CUDA_ENTRY STV_DEFAULT"
_Z21normalizeMatrixKernelPfS_mm:
        /* <DEDUP_REMOVED lines=14> */
[----:B------:R-:W-:Y:S01]  /*00e0*/  ISETP.GT.U32.AND.EX P0, PT, RZ, RZ, PT, P0 ;  /* 0x000000ffff00720c */ /* 0x000fe20003f04100 */
[----:B---3--:R-:W-:-:S03]  /*00f0*/  IMAD R9, R9, UR6, R0 ;  /* 0x0000000609097c24 */ /* 0x008fc6000f8e0200 */
[----:B------:R-:W-:Y:S02]  /*0100*/  SEL R0, R6, R4, P0 ;  /* 0x0000000406007207 */ /* 0x000fe40000000000 */
[----:B-1----:R-:W-:-:S04]  /*0110*/  ISETP.GE.U32.AND P1, PT, R9, UR10, PT ;  /* 0x0000000a09007c0c */ /* 0x002fc8000bf26070 */
[----:B------:R-:W-:Y:S02]  /*0120*/  ISETP.GE.U32.AND.EX P0, PT, RZ, UR11, PT, P1 ;  /* 0x0000000bff007c0c */ /* 0x000fe4000bf06110 */
[----:B------:R-:W-:-:S04]  /*0130*/  ISETP.GE.U32.AND P1, PT, R0, UR8, PT ;  /* 0x0000000800007c0c */ /* 0x000fc8000bf26070 */
[----:B------:R-:W-:-:S13]  /*0140*/  ISETP.GE.U32.OR.EX P0, PT, RZ, UR9, P0, P1 ;  /* 0x00000009ff007c0c */ /* 0x000fda0008706510 */
[----:B------:R-:W-:Y:S05]  /*0150*/  @P0 EXIT ;  /* 0x000000000000094d */ /* 0x000fea0003800000 */
[----:B------:R-:W0:Y:S01]  /*0160*/  LDCU.64 UR6, c[0x0][0x388] ;  /* 0x00007100ff0677ac */ /* 0x000e220008000a00 */
[----:B------:R-:W-:Y:S02]  /*0170*/  IMAD.MOV.U32 R5, RZ, RZ, RZ ;  /* 0x000000ffff057224 */ /* 0x000fe400078e00ff */
[C---:B------:R-:W-:Y:S01]  /*0180*/  IMAD R13, R9.reuse, UR9, RZ ;  /* 0x00000009090d7c24 */ /* 0x040fe2000f8e02ff */
[----:B------:R-:W1:Y:S01]  /*0190*/  LDCU.64 UR4, c[0x0][0x358] ;  /* 0x00006b00ff0477ac */ /* 0x000e620008000a00 */
[----:B------:R-:W-:-:S04]  /*01a0*/  IMAD.WIDE.U32 R2, R9, UR8, R4 ;  /* 0x0000000809027c25 */ /* 0x000fc8000f8e0004 */
[----:B------:R-:W-:Y:S01]  /*01b0*/  IMAD.IADD R3, R13, 0x1, R3 ;  /* 0x000000010d037824 */ /* 0x000fe200078e0203 */
[----:B0-----:R-:W-:-:S04]  /*01c0*/  LEA R10, P0, R2, UR6, 0x2 ;  /* 0x00000006020a7c11 */ /* 0x001fc8000f8010ff */
[----:B------:R-:W-:-:S05]  /*01d0*/  LEA.HI.X R11, R2, UR7, R3, 0x2, P0 ;  /* 0x00000007020b7c11 */ /* 0x000fca00080f1403 */
[----:B-1----:R-:W2:Y:S01]  /*01e0*/  LDG.E R3, desc[UR4][R10.64] ;  /* 0x000000040a037981 */ /* 0x002ea2000c1e1900 */
[----:B------:R-:W-:Y:S02]  /*01f0*/  IMAD.MOV.U32 R7, RZ, RZ, RZ ;  /* 0x000000ffff077224 */ /* 0x000fe400078e00ff */
[----:B------:R-:W-:-:S04]  /*0200*/  IMAD.WIDE.U32 R6, R9, UR8, R6 ;  /* 0x0000000809067c25 */ /* 0x000fc8000f8e0006 */
[----:B------:R-:W-:Y:S02]  /*0210*/  IMAD.IADD R0, R7, 0x1, R13 ;  /* 0x0000000107007824 */ /* 0x000fe400078e020d */
[----:B------:R-:W-:-:S04]  /*0220*/  IMAD.WIDE.U32 R8, R6, UR8, R4 ;  /* 0x0000000806087c25 */ /* 0x000fc8000f8e0004 */
[----:B------:R-:W-:-:S04]  /*0230*/  IMAD R7, R0, UR8, RZ ;  /* 0x0000000800077c24 */ /* 0x000fc8000f8e02ff */
[----:B------:R-:W-:-:S04]  /*0240*/  IMAD R7, R6, UR9, R7 ;  /* 0x0000000906077c24 */ /* 0x000fc8000f8e0207 */
[----:B------:R-:W-:Y:S01]  /*0250*/  IMAD.IADD R7, R9, 0x1, R7 ;  /* 0x0000000109077824 */ /* 0x000fe200078e0207 */
[----:B--2---:R-:W-:-:S13]  /*0260*/  FSETP.NEU.AND P0, PT, R3, RZ, PT ;  /* 0x000000ff0300720b */ /* 0x004fda0003f0d000 */
[----:B------:R-:W0:Y:S02]  /*0270*/  @!P0 LDC.64 R14, c[0x0][0x380] ;  /* 0x0000e000ff0e8b82 */ /* 0x000e240000000a00 */
[----:B0-----:R-:W-:-:S04]  /*0280*/  @!P0 LEA R4, P1, R8, R14, 0x2 ;  /* 0x0000000e08048211 */ /* 0x001fc800078210ff */
[----:B------:R-:W-:-:S05]  /*0290*/  @!P0 LEA.HI.X R5, R8, R15, R7, 0x2, P1 ;  /* 0x0000000f08058211 */ /* 0x000fca00008f1407 */
[----:B------:R0:W-:Y:S01]  /*02a0*/  @!P0 STG.E desc[UR4][R4.64], RZ ;  /* 0x000000ff04008986 */ /* 0x0001e2000c101904 */
[----:B------:R-:W-:Y:S05]  /*02b0*/  @!P0 EXIT ;  /* 0x000000000000894d */ /* 0x000fea0003800000 */
[----:B------:R-:W0:Y:S02]  /*02c0*/  LDCU.64 UR6, c[0x0][0x380] ;  /* 0x00007000ff0677ac */ /* 0x000e240008000a00 */
[----:B0-----:R-:W-:-:S04]  /*02d0*/  LEA R4, P0, R8, UR6, 0x2 ;  /* 0x0000000608047c11 */ /* 0x001fc8000f8010ff */
[----:B------:R-:W-:-:S05]  /*02e0*/  LEA.HI.X R5, R8, UR7, R7, 0x2, P0 ;  /* 0x0000000708057c11 */ /* 0x000fca00080f1407 */
[----:B------:R-:W2:Y:S01]  /*02f0*/  LDG.E R8, desc[UR4][R4.64] ;  /* 0x0000000404087981 */ /* 0x000ea2000c1e1900 */
[----:B------:R-:W0:Y:S01]  /*0300*/  MUFU.RCP R0, R3 ;  /* 0x0000000300007308 */ /* 0x000e220000001000 */
[----:B------:R-:W-:Y:S01]  /*0310*/  BSSY.RECONVERGENT B0, `(.L_x_19) ;  /* 0x000000b000007945 */ /* 0x000fe20003800200 */
        /* <DEDUP_REMOVED lines=8> */
[----:B------:R-:W-:Y:S05]  /*03a0*/  CALL.REL.NOINC `($__internal_1_$__cuda_sm3x_div_rn_noftz_f32_slowpath) ;  /* 0x0000000000107944 */ /* 0x000fea0003c00000 */
[----:B------:R-:W-:-:S07]  /*03b0*/  IMAD.MOV.U32 R7, RZ, RZ, R0 ;  /* 0x000000ffff077224 */ /* 0x000fce00078e0000 */
.L_x_20:
[----:B------:R-:W-:Y:S05]  /*03c0*/  BSYNC.RECONVERGENT B0 ;  /* 0x0000000000007941 */ /* 0x000fea0003800200 */
.L_x_19:
[----:B------:R-:W-:Y:S01]  /*03d0*/  STG.E desc[UR4][R4.64], R7 ;  /* 0x0000000704007986 */ /* 0x000fe2000c101904 */
[----:B------:R-:W-:Y:S05]  /*03e0*/  EXIT ;  /* 0x000000000000794d */ /* 0x000fea0003800000 */
        .weak           $__internal_1_$__cuda_sm3x_div_rn_noftz_f32_slowpath
        .type           $__internal_1_$__cuda_sm3x_div_rn_noftz_f32_slowpath,@function
        .size           $__internal_1_$__cuda_sm3x_div_rn_noftz_f32_slowpath,(.L_x_77 - $__internal_1_$__cuda_sm3x_div_rn_noftz_f32_slowpath)
$__internal_1_$__cuda_sm3x_div_rn_noftz_f32_slowpath:
[--C-:B------:R-:W-:Y:S01]  /*03f0*/  SHF.R.U32.HI R6, RZ, 0x17, R3.reuse ;  /* 0x00000017ff067819 */ /* 0x100fe20000011603 */
[----:B------:R-:W-:Y:S01]  /*0400*/  BSSY.RECONVERGENT B1, `(.L_x_21) ;  /* 0x0000064000017945 */ /* 0x000fe20003800200 */
[----:B------:R-:W-:Y:S01]  /*0410*/  SHF.R.U32.HI R0, RZ, 0x17, R8 ;  /* 0x00000017ff007819 */ /* 0x000fe20000011608 */
[----:B------:R-:W-:Y:S01]  /*0420*/  IMAD.MOV.U32 R9, RZ, RZ, R3 ;  /* 0x000000ffff097224 */ /* 0x000fe200078e0003 */
[----:B------:R-:W-:Y:S02]  /*0430*/  LOP3.LUT R7, R6, 0xff, RZ, 0xc0, !PT ;  /* 0x000000ff06077812 */ /* 0x000fe400078ec0ff */
[----:B------:R-:W-:-:S03]  /*0440*/  LOP3.LUT R6, R0, 0xff, RZ, 0xc0, !PT ;  /* 0x000000ff00067812 */ /* 0x000fc600078ec0ff */
[----:B------:R-:W-:Y:S02]  /*0450*/  VIADD R12, R7, 0xffffffff ;  /* 0xffffffff070c7836 */ /* 0x000fe40000000000 */
[----:B------:R-:W-:-:S03]  /*0460*/  VIADD R11, R6, 0xffffffff ;  /* 0xffffffff060b7836 */ /* 0x000fc60000000000 */
[----:B------:R-:W-:-:S04]  /*0470*/  ISETP.GT.U32.AND P0, PT, R12, 0xfd, PT ;  /* 0x000000fd0c00780c */ /* 0x000fc80003f04070 */
[----:B------:R-:W-:-:S13]  /*0480*/  ISETP.GT.U32.OR P0, PT, R11, 0xfd, P0 ;  /* 0x000000fd0b00780c */ /* 0x000fda0000704470 */
[----:B------:R-:W-:Y:S01]  /*0490*/  @!P0 IMAD.MOV.U32 R10, RZ, RZ, RZ ;  /* 0x000000ffff0a8224 */ /* 0x000fe200078e00ff */
[----:B------:R-:W-:Y:S06]  /*04a0*/  @!P0 BRA `(.L_x_22) ;  /* 0x0000000000608947 */ /* 0x000fec0003800000 */
[----:B------:R-:W-:Y:S01]  /*04b0*/  FSETP.GTU.FTZ.AND P0, PT, |R8|, +INF , PT ;  /* 0x7f8000000800780b */ /* 0x000fe20003f1c200 */
[----:B------:R-:W-:Y:S01]  /*04c0*/  IMAD.MOV.U32 R0, RZ, RZ, R8 ;  /* 0x000000ffff007224 */ /* 0x000fe200078e0008 */
        /* <DEDUP_REMOVED lines=22> */
.L_x_22:
[----:B------:R-:W-:Y:S01]  /*0630*/  LEA R0, R7, 0xc0800000, 0x17 ;  /* 0xc080000007007811 */ /* 0x000fe200078eb8ff */
[----:B------:R-:W-:Y:S01]  /*0640*/  VIADD R6, R6, 0xffffff81 ;  /* 0xffffff8106067836 */ /* 0x000fe20000000000 */
[----:B------:R-:W-:Y:S03]  /*0650*/  BSSY.RECONVERGENT B2, `(.L_x_27) ;  /* 0x0000035000027945 */ /* 0x000fe60003800200 */
[----:B------:R-:W-:Y:S01]  /*0660*/  IMAD.IADD R9, R9, 0x1, -R0 ;  /* 0x0000000109097824 */ /* 0x000fe200078e0a00 */
[C---:B------:R-:W-:Y:S01]  /*0670*/  IADD3 R7, PT, PT, R6.reuse, 0x7f, -R7 ;  /* 0x0000007f06077810 */ /* 0x040fe20007ffe807 */
[----:B------:R-:W-:Y:S02]  /*0680*/  IMAD R0, R6, -0x800000, R8 ;  /* 0xff80000006007824 */ /* 0x000fe400078e0208 */
[----:B------:R-:W0:Y:S01]  /*0690*/  MUFU.RCP R3, R9 ;  /* 0x0000000900037308 */ /* 0x000e220000001000 */
[----:B------:R-:W-:Y:S01]  /*06a0*/  FADD.FTZ R11, -R9, -RZ ;  /* 0x800000ff090b7221 */ /* 0x000fe20000010100 */
[----:B------:R-:W-:-:S03]  /*06b0*/  IMAD.IADD R7, R7, 0x1, R10 ;  /* 0x0000000107077824 */ /* 0x000fc600078e020a */
        /* <DEDUP_REMOVED lines=20> */
[CCC-:B------:R-:W-:Y:S01]  /*0800*/  FFMA.RZ R3, R12.reuse, R8.reuse, R13.reuse ;  /* 0x000000080c037223 */ /* 0x1c0fe2000000c00d */
[CCC-:B------:R-:W-:Y:S01]  /*0810*/  FFMA.RM R6, R12.reuse, R8.reuse, R13.reuse ;  /* 0x000000080c067223 */ /* 0x1c0fe2000000400d */
[C---:B------:R-:W-:Y:S02]  /*0820*/  ISETP.NE.AND P2, PT, R9.reuse, RZ, PT ;  /* 0x000000ff0900720c */ /* 0x040fe40003f45270 */
[----:B------:R-:W-:Y:S02]  /*0830*/  ISETP.NE.AND P1, PT, R9, RZ, PT ;  /* 0x000000ff0900720c */ /* 0x000fe40003f25270 */
[----:B------:R-:W-:Y:S01]  /*0840*/  LOP3.LUT R7, R3, 0x7fffff, RZ, 0xc0, !PT ;  /* 0x007fffff03077812 */ /* 0x000fe200078ec0ff */
[----:B------:R-:W-:Y:S01]  /*0850*/  FFMA.RP R3, R12, R8, R13 ;  /* 0x000000080c037223 */ /* 0x000fe2000000800d */
[----:B------:R-:W-:Y:S02]  /*0860*/  VIADD R8, R9, 0x20 ;  /* 0x0000002009087836 */ /* 0x000fe40000000000 */
[----:B------:R-:W-:Y:S01]  /*0870*/  LOP3.LUT R7, R7, 0x800000, RZ, 0xfc, !PT ;  /* 0x0080000007077812 */ /* 0x000fe200078efcff */
[----:B------:R-:W-:Y:S01]  /*0880*/  IMAD.MOV R9, RZ, RZ, -R9 ;  /* 0x000000ffff097224 */ /* 0x000fe200078e0a09 */
[----:B------:R-:W-:-:S02]  /*0890*/  FSETP.NEU.FTZ.AND P0, PT, R3, R6, PT ;  /* 0x000000060300720b */ /* 0x000fc40003f1d000 */
[----:B------:R-:W-:Y:S02]  /*08a0*/  SHF.L.U32 R8, R7, R8, RZ ;  /* 0x0000000807087219 */ /* 0x000fe400000006ff */
[----:B------:R-:W-:Y:S02]  /*08b0*/  SEL R6, R9, RZ, P2 ;  /* 0x000000ff09067207 */ /* 0x000fe40001000000 */
[----:B------:R-:W-:Y:S02]  /*08c0*/  ISETP.NE.AND P1, PT, R8, RZ, P1 ;  /* 0x000000ff0800720c */ /* 0x000fe40000f25270 */
[----:B------:R-:W-:Y:S02]  /*08d0*/  SHF.R.U32.HI R6, RZ, R6, R7 ;  /* 0x00000006ff067219 */ /* 0x000fe40000011607 */
[----:B------:R-:W-:Y:S02]  /*08e0*/  PLOP3.LUT P0, PT, P0, P1, PT, 0xf8, 0x8f ;  /* 0x00000000008f781c */ /* 0x000fe40000703f70 */
[----:B------:R-:W-:-:S02]  /*08f0*/  SHF.R.U32.HI R8, RZ, 0x1, R6 ;  /* 0x00000001ff087819 */ /* 0x000fc40000011606 */
[----:B------:R-:W-:-:S04]  /*0900*/  SEL R3, RZ, 0x1, !P0 ;  /* 0x00000001ff037807 */ /* 0x000fc80004000000 */
[----:B------:R-:W-:-:S04]  /*0910*/  LOP3.LUT R3, R3, 0x1, R8, 0xf8, !PT ;  /* 0x0000000103037812 */ /* 0x000fc800078ef808 */
[----:B------:R-:W-:-:S05]  /*0920*/  LOP3.LUT R3, R3, R6, RZ, 0xc0, !PT ;  /* 0x0000000603037212 */ /* 0x000fca00078ec0ff */
[----:B------:R-:W-:-:S05]  /*0930*/  IMAD.IADD R3, R8, 0x1, R3 ;  /* 0x0000000108037824 */ /* 0x000fca00078e0203 */
[----:B------:R-:W-:Y:S01]  /*0940*/  LOP3.LUT R0, R3, R0, RZ, 0xfc, !PT ;  /* 0x0000000003007212 */ /* 0x000fe200078efcff */
[----:B------:R-:W-:Y:S06]  /*0950*/  BRA `(.L_x_30) ;  /* 0x0000000000107947 */ /* 0x000fec0003800000 */
.L_x_29:
[----:B------:R-:W-:-:S04]  /*0960*/  LOP3.LUT R0, R0, 0x80000000, RZ, 0xc0, !PT ;  /* 0x8000000000007812 */ /* 0x000fc800078ec0ff */
[----:B------:R-:W-:Y:S01]  /*0970*/  LOP3.LUT R0, R0, 0x7f800000, RZ, 0xfc, !PT ;  /* 0x7f80000000007812 */ /* 0x000fe200078efcff */
[----:B------:R-:W-:Y:S06]  /*0980*/  BRA `(.L_x_30) ;  /* 0x0000000000047947 */ /* 0x000fec0003800000 */
.L_x_28:
[----:B------:R-:W-:-:S07]  /*0990*/  IMAD R0, R7, 0x800000, R0 ;  /* 0x0080000007007824 */ /* 0x000fce00078e0200 */
.L_x_30:
[----:B------:R-:W-:Y:S05]  /*09a0*/  BSYNC.RECONVERGENT B2 ;  /* 0x0000000000027941 */ /* 0x000fea0003800200 */
.L_x_27:
[----:B------:R-:W-:Y:S05]  /*09b0*/  BRA `(.L_x_31) ;  /* 0x0000000000207947 */ /* 0x000fea0003800000 */
.L_x_26:
[----:B------:R-:W-:-:S04]  /*09c0*/  LOP3.LUT R0, R9, 0x80000000, R8, 0x48, !PT ;  /* 0x8000000009007812 */ /* 0x000fc800078e4808 */
[----:B------:R-:W-:Y:S01]  /*09d0*/  LOP3.LUT R0, R0, 0x7f800000, RZ, 0xfc, !PT ;  /* 0x7f80000000007812 */ /* 0x000fe200078efcff */
[----:B------:R-:W-:Y:S06]  /*09e0*/  BRA `(.L_x_31) ;  /* 0x0000000000147947 */ /* 0x000fec0003800000 */
.L_x_25:
[----:B------:R-:W-:Y:S01]  /*09f0*/  LOP3.LUT R0, R9, 0x80000000, R8, 0x48, !PT ;  /* 0x8000000009007812 */ /* 0x000fe200078e4808 */
[----:B------:R-:W-:Y:S06]  /*0a00*/  BRA `(.L_x_31) ;  /* 0x00000000000c7947 */ /* 0x000fec0003800000 */
.L_x_24:
[----:B------:R-:W0:Y:S01]  /*0a10*/  MUFU.RSQ R0, -QNAN ;  /* 0xffc0000000007908 */ /* 0x000e220000001400 */
[----:B------:R-:W-:Y:S05]  /*0a20*/  BRA `(.L_x_31) ;  /* 0x0000000000047947 */ /* 0x000fea0003800000 */
.L_x_23:
[----:B------:R-:W-:-:S07]  /*0a30*/  FADD.FTZ R0, R0, R3 ;  /* 0x0000000300007221 */ /* 0x000fce0000010000 */
.L_x_31:
[----:B------:R-:W-:Y:S05]  /*0a40*/  BSYNC.RECONVERGENT B1 ;  /* 0x0000000000017941 */ /* 0x000fea0003800200 */
.L_x_21:
[----:B------:R-:W-:-:S04]  /*0a50*/  IMAD.MOV.U32 R3, RZ, RZ, 0x0 ;  /* 0x00000000ff037424 */ /* 0x000fc800078e00ff */
[----:B0-----:R-:W-:Y:S05]  /*0a60*/  RET.REL.NODEC R2 `(_Z21normalizeMatrixKernelPfS_mm) ;  /* 0xfffffff402647950 */ /* 0x001fea0003c3ffff */
.L_x_32:
        /* <DEDUP_REMOVED lines=9> */
.L_x_77:


//--------------------- .text._Z12sumRowKernelPfS_mm --------------------------
	.section	.text._Z12sumRowKernelPfS_mm,"ax",@progbits
	.align	128
.text._Z12sumRowKernelPfS_mm:
        .type           _Z12sumRowKernelPfS_mm,@function
        .size           _Z12sumRowKernelPfS_mm,(.L_x_79 - _Z12sumRowKernelPfS_mm)
        .other          _Z12sumRowKernelPfS_mm,@"STO_CUDA_ENTRY STV_DEFAULT"
_Z12sumRowKernelPfS_mm:
[----:B------:R-:W-:Y:S01]  /*0000*/  LDC R1, c[0x0][0x37c] ;  /* 0x0000df00ff017b82 */ /* 0x000fe20000000800 */
[----:B------:R-:W0:Y:S07]  /*0010*/  S2R R0, SR_TID.Y ;  /* 0x0000000000007919 */ /* 0x000e2e0000002200 */
[----:B------:R-:W1:Y:S01]  /*0020*/  LDC R14, c[0x0][0x360] ;  /* 0x0000d800ff0e7b82 */ /* 0x000e620000000800 */
[----:B------:R-:W1:Y:S07]  /*0030*/  S2R R15, SR_TID.X ;  /* 0x00000000000f7919 */ /* 0x000e6e0000002100 */
[----:B------:R-:W0:Y:S08]  /*0040*/  S2UR UR5, SR_CTAID.Y ;  /* 0x00000000000579c3 */ /* 0x000e300000002600 */
[----:B------:R-:W0:Y:S08]  /*0050*/  LDC R3, c[0x0][0x364] ;  /* 0x0000d900ff037b82 */ /* 0x000e300000000800 */
[----:B------:R-:W1:Y:S08]  /*0060*/  S2UR UR4, SR_CTAID.X ;  /* 0x00000000000479c3 */ /* 0x000e700000002500 */
[----:B------:R-:W2:Y:S08]  /*0070*/  LDC.64 R4, c[0x0][0x398] ;  /* 0x0000e600ff047b82 */ /* 0x000eb00000000a00 */
[----:B------:R-:W3:Y:S01]  /*0080*/  LDC.64 R12, c[0x0][0x390] ;  /* 0x0000e400ff0c7b82 */ /* 0x000ee20000000a00 */
[----:B0-----:R-:W-:-:S02]  /*0090*/  IMAD R3, R3, UR5, R0 ;  /* 0x0000000503037c24 */ /* 0x001fc4000f8e0200 */
[----:B-1----:R-:W-:-:S03]  /*00a0*/  IMAD R14, R14, UR4, R15 ;  /* 0x000000040e0e7c24 */ /* 0x002fc6000f8e020f */
[----:B--2---:R-:W-:-:S04]  /*00b0*/  ISETP.GE.U32.AND P0, PT, R3, R4, PT ;  /* 0x000000040300720c */ /* 0x004fc80003f06070 */
[----:B------:R-:W-:Y:S02]  /*00c0*/  ISETP.GE.U32.AND.EX P0, PT, RZ, R5, PT, P0 ;  /* 0x00000005ff00720c */ /* 0x000fe40003f06100 */
[----:B---3--:R-:W-:-:S04]  /*00d0*/  ISETP.GE.U32.AND P1, PT, R14, R12, PT ;  /* 0x0000000c0e00720c */ /* 0x008fc80003f26070 */
[----:B------:R-:W-:-:S13]  /*00e0*/  ISETP.GE.U32.OR.EX P0, PT, RZ, R13, P0, P1 ;  /* 0x0000000dff00720c */ /* 0x000fda0000706510 */
[----:B------:R-:W-:Y:S05]  /*00f0*/  @P0 EXIT ;  /* 0x000000000000094d */ /* 0x000fea0003800000 */
[----:B------:R-:W0:Y:S01]  /*0100*/  LDCU.64 UR6, c[0x0][0x388] ;  /* 0x00007100ff0677ac */ /* 0x000e220008000a00 */
[C---:B------:R-:W-:Y:S01]  /*0110*/  IADD3 R6, P2, PT, R12.reuse, -0x1, RZ ;  /* 0xffffffff0c067810 */ /* 0x040fe20007f5e0ff */
[----:B------:R-:W-:Y:S01]  /*0120*/  IMAD.MOV.U32 R15, RZ, RZ, RZ ;  /* 0x000000ffff0f7224 */ /* 0x000fe200078e00ff */
[----:B------:R-:W-:Y:S01]  /*0130*/  LOP3.LUT R0, R12, 0x7, RZ, 0xc0, !PT ;  /* 0x000000070c007812 */ /* 0x000fe200078ec0ff */
[----:B------:R-:W1:Y:S01]  /*0140*/  LDCU.64 UR4, c[0x0][0x358] ;  /* 0x00006b00ff0477ac */ /* 0x000e620008000a00 */
[----:B------:R-:W-:Y:S01]  /*0150*/  ISETP.GE.U32.AND P0, PT, R6, 0x7, PT ;  /* 0x000000070600780c */ /* 0x000fe20003f06070 */
[----:B------:R-:W-:Y:S01]  /*0160*/  IMAD.WIDE.U32 R4, R3, R12, R14 ;  /* 0x0000000c03047225 */ /* 0x000fe200078e000e */
[----:B------:R-:W-:Y:S02]  /*0170*/  IADD3.X R6, PT, PT, R13, -0x1, RZ, P2, !PT ;  /* 0xffffffff0d067810 */ /* 0x000fe400017fe4ff */
[----:B------:R-:W-:Y:S01]  /*0180*/  ISETP.NE.U32.AND P1, PT, R0, RZ, PT ;  /* 0x000000ff0000720c */ /* 0x000fe20003f25070 */
[----:B------:R-:W-:Y:S01]  /*0190*/  IMAD R2, R3, R13, RZ ;  /* 0x0000000d03027224 */ /* 0x000fe200078e02ff */
[----:B------:R-:W-:Y:S01]  /*01a0*/  ISETP.GE.U32.AND.EX P0, PT, R6, RZ, PT, P0 ;  /* 0x000000ff0600720c */ /* 0x000fe20003f06100 */
[----:B------:R-:W-:Y:S01]  /*01b0*/  IMAD.MOV.U32 R25, RZ, RZ, RZ ;  /* 0x000000ffff197224 */ /* 0x000fe200078e00ff */
[----:B------:R-:W-:Y:S01]  /*01c0*/  ISETP.NE.AND.EX P1, PT, RZ, RZ, PT, P1 ;  /* 0x000000ffff00720c */ /* 0x000fe20003f25310 */
[----:B------:R-:W-:Y:S01]  /*01d0*/  IMAD.IADD R5, R5, 0x1, R2 ;  /* 0x0000000105057824 */ /* 0x000fe200078e0202 */
[----:B0-----:R-:W-:-:S04]  /*01e0*/  LEA R16, P2, R4, UR6, 0x2 ;  /* 0x0000000604107c11 */ /* 0x001fc8000f8410ff */
[----:B------:R-:W-:Y:S02]  /*01f0*/  LEA.HI.X R17, R4, UR7, R5, 0x2, P2 ;  /* 0x0000000704117c11 */ /* 0x000fe400090f1405 */
[----:B------:R-:W-:-:S03]  /*0200*/  CS2R R4, SRZ ;  /* 0x0000000000047805 */ /* 0x000fc6000001ff00 */
[----:B-1----:R0:W-:Y:S01]  /*0210*/  STG.E desc[UR4][R16.64], RZ ;  /* 0x000000ff10007986 */ /* 0x0021e2000c101904 */
[----:B------:R-:W-:Y:S05]  /*0220*/  @!P0 BRA `(.L_x_33) ;  /* 0x0000000400088947 */ /* 0x000fea0003800000 */
[-C--:B------:R-:W-:Y:S01]  /*0230*/  IMAD R4, R13, R12.reuse, RZ ;  /* 0x0000000c0d047224 */ /* 0x080fe200078e02ff */
[----:B------:R-:W1:Y:S01]  /*0240*/  LDC R5, c[0x0][0x394] ;  /* 0x0000e500ff057b82 */ /* 0x000e620000000800 */
[----:B------:R-:W2:Y:S01]  /*0250*/  LDCU.64 UR6, c[0x0][0x380] ;  /* 0x00007000ff0677ac */ /* 0x000ea20008000a00 */
[C---:B------:R-:W-:Y:S01]  /*0260*/  IMAD.WIDE.U32 R6, R12.reuse, R12, RZ ;  /* 0x0000000c0c067225 */ /* 0x040fe200078e00ff */
[----:B------:R-:W-:-:S03]  /*0270*/  SHF.L.U64.HI R10, R12, 0x5, R13 ;  /* 0x000000050c0a7819 */ /* 0x000fc6000001020d */
[C---:B------:R-:W-:Y:S02]  /*0280*/  IMAD R9, R12.reuse, R13, R4 ;  /* 0x0000000d0c097224 */ /* 0x040fe400078e0204 */
[----:B------:R-:W-:-:S03]  /*0290*/  IMAD.WIDE.U32 R18, R12, 0x4, RZ ;  /* 0x000000040c127825 */ /* 0x000fc600078e00ff */
[----:B------:R-:W-:Y:S01]  /*02a0*/  IADD3 R4, PT, PT, R7, R9, RZ ;  /* 0x0000000907047210 */ /* 0x000fe20007ffe0ff */
[----:B------:R-:W-:-:S04]  /*02b0*/  IMAD.WIDE.U32 R6, R3, R6, R14 ;  /* 0x0000000603067225 */ /* 0x000fc800078e000e */
[----:B------:R-:W-:Y:S01]  /*02c0*/  IMAD R9, R4, R3, RZ ;  /* 0x0000000304097224 */ /* 0x000fe200078e02ff */
[----:B------:R-:W-:Y:S01]  /*02d0*/  LOP3.LUT R4, R12, 0xfffffff8, RZ, 0xc0, !PT ;  /* 0xfffffff80c047812 */ /* 0x000fe200078ec0ff */
[----:B------:R-:W-:Y:S01]  /*02e0*/  IMAD.MOV.U32 R25, RZ, RZ, RZ ;  /* 0x000000ffff197224 */ /* 0x000fe200078e00ff */
[C---:B--2---:R-:W-:Y:S01]  /*02f0*/  LEA R8, P0, R6.reuse, UR6, 0x2 ;  /* 0x0000000606087c11 */ /* 0x044fe2000f8010ff */
[----:B------:R-:W-:Y:S02]  /*0300*/  IMAD.IADD R7, R7, 0x1, R9 ;  /* 0x0000000107077824 */ /* 0x000fe400078e0209 */
[----:B------:R-:W-:Y:S02]  /*0310*/  IMAD.SHL.U32 R9, R13, 0x4, RZ ;  /* 0x000000040d097824 */ /* 0x000fe400078e00ff */
[----:B-1----:R-:W-:Y:S01]  /*0320*/  IMAD.MOV.U32 R11, RZ, RZ, R5 ;  /* 0x000000ffff0b7224 */ /* 0x002fe200078e0005 */
[----:B------:R-:W-:Y:S01]  /*0330*/  LEA.HI.X R7, R6, UR7, R7, 0x2, P0 ;  /* 0x0000000706077c11 */ /* 0x000fe200080f1407 */
[----:B------:R-:W-:Y:S01]  /*0340*/  IMAD.MOV.U32 R6, RZ, RZ, R4 ;  /* 0x000000ffff067224 */ /* 0x000fe200078e0004 */
[----:B------:R-:W-:-:S07]  /*0350*/  IADD3 R9, PT, PT, R19, R9, RZ ;  /* 0x0000000913097210 */ /* 0x000fce0007ffe0ff */
.L_x_34:
[----:B------:R-:W-:Y:S01]  /*0360*/  IMAD.MOV.U32 R20, RZ, RZ, R8 ;  /* 0x000000ffff147224 */ /* 0x000fe200078e0008 */
[----:B------:R-:W-:-:S05]  /*0370*/  MOV R21, R7 ;  /* 0x0000000700157202 */ /* 0x000fca0000000f00 */
[----:B--2---:R-:W2:Y:S01]  /*0380*/  LDG.E R20, desc[UR4][R20.64] ;  /* 0x0000000414147981 */ /* 0x004ea2000c1e1900 */
[----:B------:R-:W-:-:S05]  /*0390*/  IADD3 R22, P0, PT, R8, R18, RZ ;  /* 0x0000001208167210 */ /* 0x000fca0007f1e0ff */
[----:B------:R-:W-:Y:S02]  /*03a0*/  IMAD.X R23, R7, 0x1, R9, P0 ;  /* 0x0000000107177824 */ /* 0x000fe400000e0609 */
[----:B--2---:R-:W-:-:S05]  /*03b0*/  FADD R27, R20, R25 ;  /* 0x00000019141b7221 */ /* 0x004fca0000000000 */
[----:B------:R1:W-:Y:S04]  /*03c0*/  STG.E desc[UR4][R16.64], R27 ;  /* 0x0000001b10007986 */ /* 0x0003e8000c101904 */
[----:B------:R-:W2:Y:S01]  /*03d0*/  LDG.E R26, desc[UR4][R22.64] ;  /* 0x00000004161a7981 */ /* 0x000ea2000c1e1900 */
[----:B------:R-:W-:-:S05]  /*03e0*/  IADD3 R24, P0, PT, R22, R18, RZ ;  /* 0x0000001216187210 */ /* 0x000fca0007f1e0ff */
[----:B------:R-:W-:Y:S02]  /*03f0*/  IMAD.X R25, R23, 0x1, R9, P0 ;  /* 0x0000000117197824 */ /* 0x000fe400000e0609 */
[----:B--2---:R-:W-:-:S05]  /*0400*/  FADD R29, R27, R26 ;  /* 0x0000001a1b1d7221 */ /* 0x004fca0000000000 */
[----:B------:R2:W-:Y:S04]  /*0410*/  STG.E desc[UR4][R16.64], R29 ;  /* 0x0000001d10007986 */ /* 0x0005e8000c101904 */
[----:B------:R-:W3:Y:S01]  /*0420*/  LDG.E R26, desc[UR4][R24.64] ;  /* 0x00000004181a7981 */ /* 0x000ee2000c1e1900 */
[----:B------:R-:W-:-:S05]  /*0430*/  IADD3 R20, P0, PT, R24, R18, RZ ;  /* 0x0000001218147210 */ /* 0x000fca0007f1e0ff */
[----:B------:R-:W-:Y:S02]  /*0440*/  IMAD.X R21, R25, 0x1, R9, P0 ;  /* 0x0000000119157824 */ /* 0x000fe400000e0609 */
[----:B---3--:R-:W-:-:S05]  /*0450*/  FADD R26, R29, R26 ;  /* 0x0000001a1d1a7221 */ /* 0x008fca0000000000 */
[----:B------:R3:W-:Y:S04]  /*0460*/  STG.E desc[UR4][R16.64], R26 ;  /* 0x0000001a10007986 */ /* 0x0007e8000c101904 */
[----:B-1----:R-:W4:Y:S01]  /*0470*/  LDG.E R27, desc[UR4][R20.64] ;  /* 0x00000004141b7981 */ /* 0x002f22000c1e1900 */
[----:B------:R-:W-:-:S04]  /*0480*/  IADD3 R22, P0, PT, R20, R18, RZ ;  /* 0x0000001214167210 */ /* 0x000fc80007f1e0ff */
[----:B------:R-:W-:Y:S01]  /*0490*/  IADD3.X R23, PT, PT, R21, R9, RZ, P0, !PT ;  /* 0x0000000915177210 */ /* 0x000fe200007fe4ff */
[----:B----4-:R-:W-:-:S05]  /*04a0*/  FADD R27, R26, R27 ;  /* 0x0000001b1a1b7221 */ /* 0x010fca0000000000 */
[----:B------:R1:W-:Y:S04]  /*04b0*/  STG.E desc[UR4][R16.64], R27 ;  /* 0x0000001b10007986 */ /* 0x0003e8000c101904 */
[----:B------:R-:W2:Y:S01]  /*04c0*/  LDG.E R28, desc[UR4][R22.64] ;  /* 0x00000004161c7981 */ /* 0x000ea2000c1e1900 */
[----:B------:R-:W-:-:S05]  /*04d0*/  IADD3 R24, P0, PT, R22, R18, RZ ;  /* 0x0000001216187210 */ /* 0x000fca0007f1e0ff */
[----:B------:R-:W-:Y:S02]  /*04e0*/  IMAD.X R25, R23, 0x1, R9, P0 ;  /* 0x0000000117197824 */ /* 0x000fe400000e0609 */
[----:B--2---:R-:W-:-:S05]  /*04f0*/  FADD R29, R27, R28 ;  /* 0x0000001c1b1d7221 */ /* 0x004fca0000000000 */
[----:B------:R2:W-:Y:S04]  /*0500*/  STG.E desc[UR4][R16.64], R29 ;  /* 0x0000001d10007986 */ /* 0x0005e8000c101904 */
[----:B---3--:R-:W3:Y:S01]  /*0510*/  LDG.E R26, desc[UR4][R24.64] ;  /* 0x00000004181a7981 */ /* 0x008ee2000c1e1900 */
[----:B------:R-:W-:-:S05]  /*0520*/  IADD3 R20, P0, PT, R24, R18, RZ ;  /* 0x0000001218147210 */ /* 0x000fca0007f1e0ff */
[----:B------:R-:W-:Y:S02]  /*0530*/  IMAD.X R21, R25, 0x1, R9, P0 ;  /* 0x0000000119157824 */ /* 0x000fe400000e0609 */
[----:B---3--:R-:W-:-:S05]  /*0540*/  FADD R26, R29, R26 ;  /* 0x0000001a1d1a7221 */ /* 0x008fca0000000000 */
[----:B------:R2:W-:Y:S04]  /*0550*/  STG.E desc[UR4][R16.64], R26 ;  /* 0x0000001a10007986 */ /* 0x0005e8000c101904 */
[----:B-1----:R-:W3:Y:S01]  /*0560*/  LDG.E R27, desc[UR4][R20.64] ;  /* 0x00000004141b7981 */ /* 0x002ee2000c1e1900 */
[----:B------:R-:W-:-:S04]  /*0570*/  IADD3 R22, P0, PT, R20, R18, RZ ;  /* 0x0000001214167210 */ /* 0x000fc80007f1e0ff */
[----:B------:R-:W-:Y:S02]  /*0580*/  IADD3.X R23, PT, PT, R21, R9, RZ, P0, !PT ;  /* 0x0000000915177210 */ /* 0x000fe400007fe4ff */
[----:B------:R-:W-:Y:S01]  /*0590*/  IADD3 R6, P0, PT, R6, -0x8, RZ ;  /* 0xfffffff806067810 */ /* 0x000fe20007f1e0ff */
[----:B---3--:R-:W-:-:S05]  /*05a0*/  FADD R27, R26, R27 ;  /* 0x0000001b1a1b7221 */ /* 0x008fca0000000000 */
[----:B------:R2:W-:Y:S04]  /*05b0*/  STG.E desc[UR4][R16.64], R27 ;  /* 0x0000001b10007986 */ /* 0x0005e8000c101904 */
[----:B------:R-:W3:Y:S01]  /*05c0*/  LDG.E R22, desc[UR4][R22.64] ;  /* 0x0000000416167981 */ /* 0x000ee2000c1e1900 */
[----:B------:R-:W-:Y:S02]  /*05d0*/  IADD3.X R11, PT, PT, R11, -0x1, RZ, P0, !PT ;  /* 0xffffffff0b0b7810 */ /* 0x000fe400007fe4ff */
[----:B------:R-:W-:Y:S02]  /*05e0*/  ISETP.NE.U32.AND P0, PT, R6, RZ, PT ;  /* 0x000000ff0600720c */ /* 0x000fe40003f05070 */
[----:B------:R-:W-:Y:S02]  /*05f0*/  LEA R8, P2, R12, R8, 0x5 ;  /* 0x000000080c087211 */ /* 0x000fe400078428ff */
[----:B------:R-:W-:-:S03]  /*0600*/  ISETP.NE.AND.EX P0, PT, R11, RZ, PT, P0 ;  /* 0x000000ff0b00720c */ /* 0x000fc60003f05300 */
[----:B------:R-:W-:Y:S02]  /*0610*/  IMAD.X R7, R7, 0x1, R10, P2 ;  /* 0x0000000107077824 */ /* 0x000fe400010e060a */
[----:B---3--:R-:W-:-:S05]  /*0620*/  FADD R25, R27, R22 ;  /* 0x000000161b197221 */ /* 0x008fca0000000000 */
[----:B------:R2:W-:Y:S03]  /*0630*/  STG.E desc[UR4][R16.64], R25 ;  /* 0x0000001910007986 */ /* 0x0005e6000c101904 */
[----:B------:R-:W-:Y:S05]  /*0640*/  @P0 BRA `(.L_x_34) ;  /* 0xfffffffc00440947 */ /* 0x000fea000383ffff */
.L_x_33:
[----:B------:R-:W-:Y:S05]  /*0650*/  @!P1 EXIT ;  /* 0x000000000000994d */ /* 0x000fea0003800000 */
[----:B------:R-:W-:Y:S02]  /*0660*/  ISETP.GE.U32.AND P1, PT, R0, 0x4, PT ;  /* 0x000000040000780c */ /* 0x000fe40003f26070 */
[----:B------:R-:W-:Y:S02]  /*0670*/  LOP3.LUT R18, R12, 0x3, RZ, 0xc0, !PT ;  /* 0x000000030c127812 */ /* 0x000fe400078ec0ff */
[----:B------:R-:W-:Y:S02]  /*0680*/  ISETP.GE.U32.AND.EX P1, PT, RZ, RZ, PT, P1 ;  /* 0x000000ffff00720c */ /* 0x000fe40003f26110 */
[----:B------:R-:W-:-:S04]  /*0690*/  ISETP.NE.U32.AND P0, PT, R18, RZ, PT ;  /* 0x000000ff1200720c */ /* 0x000fc80003f05070 */
[----:B------:R-:W-:-:S07]  /*06a0*/  ISETP.NE.AND.EX P0, PT, RZ, RZ, PT, P0 ;  /* 0x000000ffff00720c */ /* 0x000fce0003f05300 */
[----:B------:R-:W-:Y:S06]  /*06b0*/  @!P1 BRA `(.L_x_35) ;  /* 0x00000000007c9947 */ /* 0x000fec0003800000 */
[----:B------:R-:W1:Y:S01]  /*06c0*/  LDCU.64 UR6, c[0x0][0x380] ;  /* 0x00007000ff0677ac */ /* 0x000e620008000a00 */
[----:B------:R-:W-:-:S04]  /*06d0*/  IMAD.WIDE.U32 R8, R3, R12, R4 ;  /* 0x0000000c03087225 */ /* 0x000fc800078e0004 */
[----:B------:R-:W-:-:S04]  /*06e0*/  IMAD.IADD R7, R2, 0x1, R9 ;  /* 0x0000000102077824 */ /* 0x000fc800078e0209 */
[-C--:B------:R-:W-:Y:S02]  /*06f0*/  IMAD R0, R7, R12.reuse, RZ ;  /* 0x0000000c07007224 */ /* 0x080fe400078e02ff */
[----:B------:R-:W-:-:S04]  /*0700*/  IMAD.WIDE.U32 R6, R8, R12, R14 ;  /* 0x0000000c08067225 */ /* 0x000fc800078e000e */
[----:B------:R-:W-:Y:S01]  /*0710*/  IMAD R9, R8, R13, R0 ;  /* 0x0000000d08097224 */ /* 0x000fe200078e0200 */
[----:B-1----:R-:W-:-:S04]  /*0720*/  LEA R10, P1, R6, UR6, 0x2 ;  /* 0x00000006060a7c11 */ /* 0x002fc8000f8210ff */
[----:B------:R-:W-:-:S04]  /*0730*/  IADD3 R7, PT, PT, R7, R9, RZ ;  /* 0x0000000907077210 */ /* 0x000fc80007ffe0ff */
[----:B------:R-:W-:-:S05]  /*0740*/  LEA.HI.X R11, R6, UR7, R7, 0x2, P1 ;  /* 0x00000007060b7c11 */ /* 0x000fca00088f1407 */
[----:B------:R-:W2:Y:S01]  /*0750*/  LDG.E R0, desc[UR4][R10.64] ;  /* 0x000000040a007981 */ /* 0x000ea2000c1e1900 */
[C---:B------:R-:W-:Y:S01]  /*0760*/  IMAD.SHL.U32 R21, R12.reuse, 0x4, RZ ;  /* 0x000000040c157824 */ /* 0x040fe200078e00ff */
[----:B------:R-:W-:-:S04]  /*0770*/  SHF.L.U64.HI R23, R12, 0x2, R13 ;  /* 0x000000020c177819 */ /* 0x000fc8000001020d */
[----:B------:R-:W-:-:S05]  /*0780*/  IADD3 R6, P1, PT, R21, R10, RZ ;  /* 0x0000000a15067210 */ /* 0x000fca0007f3e0ff */
[----:B------:R-:W-:Y:S02]  /*0790*/  IMAD.X R7, R23, 0x1, R11, P1 ;  /* 0x0000000117077824 */ /* 0x000fe400008e060b */
[----:B--2---:R-:W-:-:S05]  /*07a0*/  FADD R25, R25, R0 ;  /* 0x0000000019197221 */ /* 0x004fca0000000000 */
[----:B------:R1:W-:Y:S04]  /*07b0*/  STG.E desc[UR4][R16.64], R25 ;  /* 0x0000001910007986 */ /* 0x0003e8000c101904 */
[----:B------:R-:W2:Y:S01]  /*07c0*/  LDG.E R0, desc[UR4][R6.64] ;  /* 0x0000000406007981 */ /* 0x000ea2000c1e1900 */
[----:B------:R-:W-:-:S04]  /*07d0*/  IADD3 R8, P1, PT, R6, R21, RZ ;  /* 0x0000001506087210 */ /* 0x000fc80007f3e0ff */
[----:B------:R-:W-:Y:S01]  /*07e0*/  IADD3.X R9, PT, PT, R7, R23, RZ, P1, !PT ;  /* 0x0000001707097210 */ /* 0x000fe20000ffe4ff */
[----:B--2---:R-:W-:-:S05]  /*07f0*/  FADD R19, R25, R0 ;  /* 0x0000000019137221 */ /* 0x004fca0000000000 */
[----:B------:R3:W-:Y:S04]  /*0800*/  STG.E desc[UR4][R16.64], R19 ;  /* 0x0000001310007986 */ /* 0x0007e8000c101904 */
[----:B------:R-:W2:Y:S01]  /*0810*/  LDG.E R0, desc[UR4][R8.64] ;  /* 0x0000000408007981 */ /* 0x000ea2000c1e1900 */
[----:B------:R-:W-:-:S05]  /*0820*/  IADD3 R10, P1, PT, R8, R21, RZ ;  /* 0x00000015080a7210 */ /* 0x000fca0007f3e0ff */
[----:B------:R-:W-:Y:S02]  /*0830*/  IMAD.X R11, R9, 0x1, R23, P1 ;  /* 0x00000001090b7824 */ /* 0x000fe400008e0617 */
[----:B--2---:R-:W-:-:S05]  /*0840*/  FADD R21, R19, R0 ;  /* 0x0000000013157221 */ /* 0x004fca0000000000 */
[----:B------:R3:W-:Y:S04]  /*0850*/  STG.E desc[UR4][R16.64], R21 ;  /* 0x0000001510007986 */ /* 0x0007e8000c101904 */
[----:B------:R-:W1:Y:S01]  /*0860*/  LDG.E R10, desc[UR4][R10.64] ;  /* 0x000000040a0a7981 */ /* 0x000e62000c1e1900 */
[----:B------:R-:W-:-:S05]  /*0870*/  IADD3 R4, P1, PT, R4, 0x4, RZ ;  /* 0x0000000404047810 */ /* 0x000fca0007f3e0ff */
[----:B------:R-:W-:Y:S02]  /*0880*/  IMAD.X R5, RZ, RZ, R5, P1 ;  /* 0x000000ffff057224 */ /* 0x000fe400008e0605 */
[----:B-1----:R-:W-:-:S05]  /*0890*/  FADD R25, R21, R10 ;  /* 0x0000000a15197221 */ /* 0x002fca0000000000 */
[----:B------:R3:W-:Y:S02]  /*08a0*/  STG.E desc[UR4][R16.64], R25 ;  /* 0x0000001910007986 */ /* 0x0007e4000c101904 */
.L_x_35:
[----:B------:R-:W-:Y:S05]  /*08b0*/  @!P0 EXIT ;  /* 0x000000000000894d */ /* 0x000fea0003800000 */
[----:B------:R-:W-:Y:S02]  /*08c0*/  ISETP.NE.U32.AND P1, PT, R18, 0x1, PT ;  /* 0x000000011200780c */ /* 0x000fe40003f25070 */
[----:B------:R-:W-:Y:S02]  /*08d0*/  LOP3.LUT R0, R12, 0x1, RZ, 0xc0, !PT ;  /* 0x000000010c007812 */ /* 0x000fe400078ec0ff */
[----:B------:R-:W-:Y:S02]  /*08e0*/  ISETP.NE.AND.EX P1, PT, RZ, RZ, PT, P1 ;  /* 0x000000ffff00720c */ /* 0x000fe40003f25310 */
[----:B------:R-:W-:-:S04]  /*08f0*/  ISETP.NE.U32.AND P0, PT, R0, 0x1, PT ;  /* 0x000000010000780c */ /* 0x000fc80003f05070 */
[----:B------:R-:W-:-:S07]  /*0900*/  ISETP.NE.U32.AND.EX P0, PT, RZ, RZ, PT, P0 ;  /* 0x000000ffff00720c */ /* 0x000fce0003f05100 */
[----:B------:R-:W-:Y:S06]  /*0910*/  @!P1 BRA `(.L_x_36) ;  /* 0x00000000004c9947 */ /* 0x000fec0003800000 */
[-C--:B------:R-:W-:Y:S01]  /*0920*/  IMAD.WIDE.U32 R6, R3, R12.reuse, R4 ;  /* 0x0000000c03067225 */ /* 0x080fe200078e0004 */
[----:B------:R-:W1:Y:S04]  /*0930*/  LDCU.64 UR6, c[0x0][0x380] ;  /* 0x00007000ff0677ac */ /* 0x000e680008000a00 */
[----:B------:R-:W-:Y:S01]  /*0940*/  IADD3 R7, PT, PT, R2, R7, RZ ;  /* 0x0000000702077210 */ /* 0x000fe20007ffe0ff */
[----:B------:R-:W-:-:S04]  /*0950*/  IMAD.WIDE.U32 R8, R6, R12, R14 ;  /* 0x0000000c06087225 */ /* 0x000fc800078e000e */
[----:B------:R-:W-:-:S04]  /*0960*/  IMAD R7, R7, R12, RZ ;  /* 0x0000000c07077224 */ /* 0x000fc800078e02ff */
[----:B------:R-:W-:-:S04]  /*0970*/  IMAD R7, R6, R13, R7 ;  /* 0x0000000d06077224 */ /* 0x000fc800078e0207 */
[----:B------:R-:W-:Y:S01]  /*0980*/  IMAD.IADD R7, R9, 0x1, R7 ;  /* 0x0000000109077824 */ /* 0x000fe200078e0207 */
[----:B-1----:R-:W-:-:S04]  /*0990*/  LEA R10, P1, R8, UR6, 0x2 ;  /* 0x00000006080a7c11 */ /* 0x002fc8000f8210ff */
[----:B------:R-:W-:-:S05]  /*09a0*/  LEA.HI.X R11, R8, UR7, R7, 0x2, P1 ;  /* 0x00000007080b7c11 */ /* 0x000fca00088f1407 */
[----:B------:R-:W4:Y:S01]  /*09b0*/  LDG.E R0, desc[UR4][R10.64] ;  /* 0x000000040a007981 */ /* 0x000f22000c1e1900 */
[----:B------:R-:W-:-:S04]  /*09c0*/  LEA R6, P1, R12, R10, 0x2 ;  /* 0x0000000a0c067211 */ /* 0x000fc800078210ff */
[----:B------:R-:W-:Y:S01]  /*09d0*/  LEA.HI.X R7, R12, R11, R13, 0x2, P1 ;  /* 0x0000000b0c077211 */ /* 0x000fe200008f140d */
[----:B----4-:R-:W-:-:S05]  /*09e0*/  FADD R9, R25, R0 ;  /* 0x0000000019097221 */ /* 0x010fca0000000000 */
[----:B------:R1:W-:Y:S04]  /*09f0*/  STG.E desc[UR4][R16.64], R9 ;  /* 0x0000000910007986 */ /* 0x0003e8000c101904 */
[----:B------:R-:W2:Y:S01]  /*0a00*/  LDG.E R6, desc[UR4][R6.64] ;  /* 0x0000000406067981 */ /* 0x000ea2000c1e1900 */
[----:B------:R-:W-:-:S05]  /*0a10*/  IADD3 R4, P1, PT, R4, 0x2, RZ ;  /* 0x0000000204047810 */ /* 0x000fca0007f3e0ff */
[----:B------:R-:W-:Y:S02]  /*0a20*/  IMAD.X R5, RZ, RZ, R5, P1 ;  /* 0x000000ffff057224 */ /* 0x000fe400008e0605 */
[----:B--23--:R-:W-:-:S05]  /*0a30*/  FADD R25, R9, R6 ;  /* 0x0000000609197221 */ /* 0x00cfca0000000000 */
[----:B------:R1:W-:Y:S02]  /*0a40*/  STG.E desc[UR4][R16.64], R25 ;  /* 0x0000001910007986 */ /* 0x0003e4000c101904 */
.L_x_36:
[----:B------:R-:W-:Y:S05]  /*0a50*/  @P0 EXIT ;  /* 0x000000000000094d */ /* 0x000fea0003800000 */
[-C--:B------:R-:W-:Y:S01]  /*0a60*/  IMAD.WIDE.U32 R4, R3, R12.reuse, R4 ;  /* 0x0000000c03047225 */ /* 0x080fe200078e0004 */
[----:B------:R-:W4:Y:S04]  /*0a70*/  LDCU.64 UR6, c[0x0][0x380] ;  /* 0x00007000ff0677ac */ /* 0x000f280008000a00 */
[----:B------:R-:W-:Y:S01]  /*0a80*/  IADD3 R3, PT, PT, R2, R5, RZ ;  /* 0x0000000502037210 */ /* 0x000fe20007ffe0ff */
[----:B------:R-:W-:-:S04]  /*0a90*/  IMAD.WIDE.U32 R14, R4, R12, R14 ;  /* 0x0000000c040e7225 */ /* 0x000fc800078e000e */
[----:B------:R-:W-:-:S04]  /*0aa0*/  IMAD R3, R3, R12, RZ ;  /* 0x0000000c03037224 */ /* 0x000fc800078e02ff */
[----:B------:R-:W-:-:S04]  /*0ab0*/  IMAD R3, R4, R13, R3 ;  /* 0x0000000d04037224 */ /* 0x000fc800078e0203 */
[----:B------:R-:W-:Y:S01]  /*0ac0*/  IMAD.IADD R3, R15, 0x1, R3 ;  /* 0x000000010f037824 */ /* 0x000fe200078e0203 */
[----:B----4-:R-:W-:-:S04]  /*0ad0*/  LEA R2, P0, R14, UR6, 0x2 ;  /* 0x000000060e027c11 */ /* 0x010fc8000f8010ff */
[----:B------:R-:W-:-:S05]  /*0ae0*/  LEA.HI.X R3, R14, UR7, R3, 0x2, P0 ;  /* 0x000000070e037c11 */ /* 0x000fca00080f1403 */
[----:B------:R-:W1:Y:S02]  /*0af0*/  LDG.E R2, desc[UR4][R2.64] ;  /* 0x0000000402027981 */ /* 0x000e64000c1e1900 */
[----:B-123--:R-:W-:-:S05]  /*0b00*/  FADD R25, R2, R25 ;  /* 0x0000001902197221 */ /* 0x00efca0000000000 */
[----:B------:R-:W-:Y:S01]  /*0b10*/  STG.E desc[UR4][R16.64], R25 ;  /* 0x0000001910007986 */ /* 0x000fe2000c101904 */
[----:B------:R-:W-:Y:S05]  /*0b20*/  EXIT ;  /* 0x000000000000794d */ /* 0x000fea0003800000 */
.L_x_37:
        /* <DEDUP_REMOVED lines=13> */
.L_x_79:


//--------------------- .text._Z15sumColumnKernelPfS_mm --------------------------
	.section	.text._Z15sumColumnKernelPfS_mm,"ax",@progbits
	.align	128
.text._Z15sumColumnKernelPfS_mm:
        .type           _Z15sumColumnKernelPfS_mm,@function
        .size           _Z15sumColumnKernelPfS_mm,(.L_x_80 - _Z15sumColumnKernelPfS_mm)
        .other          _Z15sumColumnKernelPfS_mm,@"STO_CUDA_ENTRY STV_DEFAULT"
_Z15sumColumnKernelPfS_mm:
        /* <DEDUP_REMOVED lines=17> */
[----:B------:R-:W-:Y:S01]  /*0110*/  IMAD.MOV.U32 R7, RZ, RZ, RZ ;  /* 0x000000ffff077224 */ /* 0x000fe200078e00ff */
[----:B------:R-:W-:Y:S01]  /*0120*/  IADD3 R0, P1, PT, R2, -0x1, RZ ;  /* 0xffffffff02007810 */ /* 0x000fe20007f3e0ff */
[----:B------:R-:W-:Y:S01]  /*0130*/  HFMA2 R13, -RZ, RZ, 0, 0 ;  /* 0x00000000ff0d7431 */ /* 0x000fe200000001ff */
[----:B------:R-:W1:Y:S01]  /*0140*/  LDCU.64 UR4, c[0x0][0x358] ;  /* 0x00006b00ff0477ac */ /* 0x000e620008000a00 */
[C---:B------:R-:W-:Y:S01]  /*0150*/  IMAD.WIDE.U32 R6, R5.reuse, R2, R6 ;  /* 0x0000000205067225 */ /* 0x040fe200078e0006 */
[----:B------:R-:W-:Y:S02]  /*0160*/  ISETP.GE.U32.AND P0, PT, R0, 0xf, PT ;  /* 0x0000000f0000780c */ /* 0x000fe40003f06070 */
[----:B------:R-:W-:Y:S01]  /*0170*/  LOP3.LUT R16, R2, 0xf, RZ, 0xc0, !PT ;  /* 0x0000000f02107812 */ /* 0x000fe200078ec0ff */
[----:B------:R-:W-:Y:S01]  /*0180*/  IMAD R5, R5, R3, R7 ;  /* 0x0000000305057224 */ /* 0x000fe200078e0207 */
[----:B------:R-:W-:-:S02]  /*0190*/  IADD3.X R7, PT, PT, R3, -0x1, RZ, P1, !PT ;  /* 0xffffffff03077810 */ /* 0x000fc40000ffe4ff */
[----:B------:R-:W-:Y:S01]  /*01a0*/  ISETP.NE.U32.AND P1, PT, R16, RZ, PT ;  /* 0x000000ff1000720c */ /* 0x000fe20003f25070 */
[-C--:B------:R-:W-:Y:S01]  /*01b0*/  IMAD R0, R5, R2.reuse, RZ ;  /* 0x0000000205007224 */ /* 0x080fe200078e02ff */
[----:B------:R-:W-:Y:S02]  /*01c0*/  ISETP.GE.U32.AND.EX P0, PT, R7, RZ, PT, P0 ;  /* 0x000000ff0700720c */ /* 0x000fe40003f06100 */
[----:B------:R-:W-:Y:S01]  /*01d0*/  ISETP.NE.AND.EX P1, PT, RZ, RZ, PT, P1 ;  /* 0x000000ffff00720c */ /* 0x000fe20003f25310 */
[C---:B------:R-:W-:Y:S01]  /*01e0*/  IMAD R11, R6.reuse, R3, R0 ;  /* 0x00000003060b7224 */ /* 0x040fe200078e0200 */
[C---:B0-----:R-:W-:Y:S01]  /*01f0*/  LEA R4, P2, R6.reuse, UR6, 0x2 ;  /* 0x0000000606047c11 */ /* 0x041fe2000f8410ff */
[----:B------:R-:W-:Y:S02]  /*0200*/  IMAD.MOV.U32 R3, RZ, RZ, RZ ;  /* 0x000000ffff037224 */ /* 0x000fe400078e00ff */
[----:B------:R-:W-:Y:S01]  /*0210*/  IMAD.MOV.U32 R0, RZ, RZ, RZ ;  /* 0x000000ffff007224 */ /* 0x000fe200078e00ff */
[C---:B------:R-:W-:Y:S01]  /*0220*/  LEA.HI.X R5, R6.reuse, UR7, R5, 0x2, P2 ;  /* 0x0000000706057c11 */ /* 0x040fe200090f1405 */
[----:B------:R-:W-:-:S04]  /*0230*/  IMAD.WIDE.U32 R6, R6, R2, RZ ;  /* 0x0000000206067225 */ /* 0x000fc800078e00ff */
[----:B-1----:R0:W-:Y:S01]  /*0240*/  STG.E desc[UR4][R4.64], RZ ;  /* 0x000000ff04007986 */ /* 0x0021e2000c101904 */
[----:B------:R-:W-:Y:S01]  /*0250*/  IMAD.IADD R11, R7, 0x1, R11 ;  /* 0x00000001070b7824 */ /* 0x000fe200078e020b */
[----:B------:R-:W-:Y:S06]  /*0260*/  @!P0 BRA `(.L_x_38) ;  /* 0x00000004000c8947 */ /* 0x000fec0003800000 */
[----:B------:R-:W1:Y:S01]  /*0270*/  LDCU.64 UR6, c[0x0][0x380] ;  /* 0x00007000ff0677ac */ /* 0x000e620008000a00 */
[----:B------:R-:W2:Y:S01]  /*0280*/  LDC R0, c[0x0][0x394] ;  /* 0x0000e500ff007b82 */ /* 0x000ea20000000800 */
[----:B------:R-:W-:Y:S01]  /*0290*/  LOP3.LUT R3, R2, 0xfffffff0, RZ, 0xc0, !PT ;  /* 0xfffffff002037812 */ /* 0x000fe200078ec0ff */
[----:B------:R-:W-:-:S04]  /*02a0*/  IMAD.MOV.U32 R13, RZ, RZ, RZ ;  /* 0x000000ffff0d7224 */ /* 0x000fc800078e00ff */
[----:B------:R-:W-:Y:S01]  /*02b0*/  IMAD.MOV.U32 R10, RZ, RZ, R3 ;  /* 0x000000ffff0a7224 */ /* 0x000fe200078e0003 */
[----:B-1----:R-:W-:-:S04]  /*02c0*/  LEA R14, P0, R6, UR6, 0x2 ;  /* 0x00000006060e7c11 */ /* 0x002fc8000f8010ff */
[----:B------:R-:W-:Y:S02]  /*02d0*/  IADD3 R14, P2, PT, R14, 0x20, RZ ;  /* 0x000000200e0e7810 */ /* 0x000fe40007f5e0ff */
[----:B------:R-:W-:Y:S02]  /*02e0*/  LEA.HI.X R15, R6, UR7, R11, 0x2, P0 ;  /* 0x00000007060f7c11 */ /* 0x000fe400080f140b */
[----:B--2---:R-:W-:-:S03]  /*02f0*/  MOV R12, R0 ;  /* 0x00000000000c7202 */ /* 0x004fc60000000f00 */
[----:B------:R-:W-:-:S07]  /*0300*/  IMAD.X R15, RZ, RZ, R15, P2 ;  /* 0x000000ffff0f7224 */ /* 0x000fce00010e060f */
.L_x_39:
[----:B------:R-:W-:Y:S02]  /*0310*/  IMAD.MOV.U32 R8, RZ, RZ, R14 ;  /* 0x000000ffff087224 */ /* 0x000fe400078e000e */
[----:B------:R-:W-:-:S05]  /*0320*/  IMAD.MOV.U32 R9, RZ, RZ, R15 ;  /* 0x000000ffff097224 */ /* 0x000fca00078e000f */
[----:B--2---:R-:W2:Y:S02]  /*0330*/  LDG.E R14, desc[UR4][R8.64+-0x20] ;  /* 0xffffe004080e7981 */ /* 0x004ea4000c1e1900 */
[----:B--2---:R-:W-:-:S05]  /*0340*/  FADD R13, R14, R13 ;  /* 0x0000000d0e0d7221 */ /* 0x004fca0000000000 */
[----:B------:R1:W-:Y:S04]  /*0350*/  STG.E desc[UR4][R4.64], R13 ;  /* 0x0000000d04007986 */ /* 0x0003e8000c101904 */
[----:B------:R-:W2:Y:S02]  /*0360*/  LDG.E R14, desc[UR4][R8.64+-0x1c] ;  /* 0xffffe404080e7981 */ /* 0x000ea4000c1e1900 */
[----:B--2---:R-:W-:-:S05]  /*0370*/  FADD R15, R13, R14 ;  /* 0x0000000e0d0f7221 */ /* 0x004fca0000000000 */
[----:B------:R2:W-:Y:S04]  /*0380*/  STG.E desc[UR4][R4.64], R15 ;  /* 0x0000000f04007986 */ /* 0x0005e8000c101904 */
[----:B------:R-:W3:Y:S02]  /*0390*/  LDG.E R14, desc[UR4][R8.64+-0x18] ;  /* 0xffffe804080e7981 */ /* 0x000ee4000c1e1900 */
[----:B---3--:R-:W-:-:S05]  /*03a0*/  FADD R17, R15, R14 ;  /* 0x0000000e0f117221 */ /* 0x008fca0000000000 */
[----:B------:R3:W-:Y:S04]  /*03b0*/  STG.E desc[UR4][R4.64], R17 ;  /* 0x0000001104007986 */ /* 0x0007e8000c101904 */
[----:B------:R-:W4:Y:S02]  /*03c0*/  LDG.E R14, desc[UR4][R8.64+-0x14] ;  /* 0xffffec04080e7981 */ /* 0x000f24000c1e1900 */
[----:B----4-:R-:W-:-:S05]  /*03d0*/  FADD R19, R17, R14 ;  /* 0x0000000e11137221 */ /* 0x010fca0000000000 */
[----:B------:R4:W-:Y:S04]  /*03e0*/  STG.E desc[UR4][R4.64], R19 ;  /* 0x0000001304007986 */ /* 0x0009e8000c101904 */
[----:B------:R-:W1:Y:S02]  /*03f0*/  LDG.E R14, desc[UR4][R8.64+-0x10] ;  /* 0xfffff004080e7981 */ /* 0x000e64000c1e1900 */
[----:B-1----:R-:W-:-:S05]  /*0400*/  FADD R13, R19, R14 ;  /* 0x0000000e130d7221 */ /* 0x002fca0000000000 */
        /* <DEDUP_REMOVED lines=12> */
[----:B------:R-:W-:Y:S04]  /*04d0*/  STG.E desc[UR4][R4.64], R13 ;  /* 0x0000000d04007986 */ /* 0x000fe8000c101904 */
        /* <DEDUP_REMOVED lines=8> */
[----:B------:R-:W-:Y:S04]  /*0560*/  STG.E desc[UR4][R4.64], R19 ;  /* 0x0000001304007986 */ /* 0x000fe8000c101904 */
[----:B------:R-:W3:Y:S02]  /*0570*/  LDG.E R14, desc[UR4][R8.64+0x10] ;  /* 0x00001004080e7981 */ /* 0x000ee4000c1e1900 */
[----:B---3--:R-:W-:-:S05]  /*0580*/  FADD R21, R19, R14 ;  /* 0x0000000e13157221 */ /* 0x008fca0000000000 */
[----:B------:R-:W-:Y:S04]  /*0590*/  STG.E desc[UR4][R4.64], R21 ;  /* 0x0000001504007986 */ /* 0x000fe8000c101904 */
[----:B------:R-:W1:Y:S02]  /*05a0*/  LDG.E R14, desc[UR4][R8.64+0x14] ;  /* 0x00001404080e7981 */ /* 0x000e64000c1e1900 */
[----:B-1----:R-:W-:-:S05]  /*05b0*/  FADD R15, R21, R14 ;  /* 0x0000000e150f7221 */ /* 0x002fca0000000000 */
[----:B------:R1:W-:Y:S04]  /*05c0*/  STG.E desc[UR4][R4.64], R15 ;  /* 0x0000000f04007986 */ /* 0x0003e8000c101904 */
[----:B------:R-:W2:Y:S01]  /*05d0*/  LDG.E R14, desc[UR4][R8.64+0x18] ;  /* 0x00001804080e7981 */ /* 0x000ea2000c1e1900 */
[----:B------:R-:W-:-:S04]  /*05e0*/  IADD3 R10, P0, PT, R10, -0x10, RZ ;  /* 0xfffffff00a0a7810 */ /* 0x000fc80007f1e0ff */
[----:B------:R-:W-:Y:S01]  /*05f0*/  IADD3.X R12, PT, PT, R12, -0x1, RZ, P0, !PT ;  /* 0xffffffff0c0c7810 */ /* 0x000fe200007fe4ff */
[----:B--2---:R-:W-:-:S05]  /*0600*/  FADD R17, R15, R14 ;  /* 0x0000000e0f117221 */ /* 0x004fca0000000000 */
[----:B------:R2:W-:Y:S04]  /*0610*/  STG.E desc[UR4][R4.64], R17 ;  /* 0x0000001104007986 */ /* 0x0005e8000c101904 */
[----:B------:R-:W3:Y:S01]  /*0620*/  LDG.E R14, desc[UR4][R8.64+0x1c] ;  /* 0x00001c04080e7981 */ /* 0x000ee2000c1e1900 */
[----:B------:R-:W-:-:S04]  /*0630*/  ISETP.NE.U32.AND P0, PT, R10, RZ, PT ;  /* 0x000000ff0a00720c */ /* 0x000fc80003f05070 */
[----:B------:R-:W-:Y:S01]  /*0640*/  ISETP.NE.AND.EX P0, PT, R12, RZ, PT, P0 ;  /* 0x000000ff0c00720c */ /* 0x000fe20003f05300 */
[----:B---3--:R-:W-:Y:S01]  /*0650*/  FADD R13, R17, R14 ;  /* 0x0000000e110d7221 */ /* 0x008fe20000000000 */
[----:B------:R-:W-:-:S04]  /*0660*/  IADD3 R14, P2, PT, R8, 0x40, RZ ;  /* 0x00000040080e7810 */ /* 0x000fc80007f5e0ff */
[----:B------:R2:W-:Y:S01]  /*0670*/  STG.E desc[UR4][R4.64], R13 ;  /* 0x0000000d04007986 */ /* 0x0005e2000c101904 */
[----:B-1----:R-:W-:-:S06]  /*0680*/  IADD3.X R15, PT, PT, RZ, R9, RZ, P2, !PT ;  /* 0x00000009ff0f7210 */ /* 0x002fcc00017fe4ff */
[----:B------:R-:W-:Y:S05]  /*0690*/  @P0 BRA `(.L_x_39) ;  /* 0xfffffffc001c0947 */ /* 0x000fea000383ffff */
.L_x_38:
        /* <DEDUP_REMOVED lines=8> */
[----:B------:R-:W-:-:S05]  /*0720*/  IADD3 R9, P1, PT, R3, R6, RZ ;  /* 0x0000000603097210 */ /* 0x000fca0007f3e0ff */
[----:B------:R-:W-:Y:S01]  /*0730*/  IMAD.X R10, R0, 0x1, R11, P1 ;  /* 0x00000001000a7824 */ /* 0x000fe200008e060b */
[----:B-1----:R-:W-:-:S04]  /*0740*/  LEA R8, P1, R9, UR6, 0x2 ;  /* 0x0000000609087c11 */ /* 0x002fc8000f8210ff */
[----:B------:R-:W-:-:S05]  /*0750*/  LEA.HI.X R9, R9, UR7, R10, 0x2, P1 ;  /* 0x0000000709097c11 */ /* 0x000fca00088f140a */
[----:B------:R-:W2:Y:S02]  /*0760*/  LDG.E R10, desc[UR4][R8.64] ;  /* 0x00000004080a7981 */ /* 0x000ea4000c1e1900 */
[----:B--2---:R-:W-:-:S05]  /*0770*/  FADD R13, R13, R10 ;  /* 0x0000000a0d0d7221 */ /* 0x004fca0000000000 */
[----:B------:R-:W-:Y:S04]  /*0780*/  STG.E desc[UR4][R4.64], R13 ;  /* 0x0000000d04007986 */ /* 0x000fe8000c101904 */
[----:B------:R-:W2:Y:S02]  /*0790*/  LDG.E R10, desc[UR4][R8.64+0x4] ;  /* 0x00000404080a7981 */ /* 0x000ea4000c1e1900 */
        /* <DEDUP_REMOVED lines=17> */
[----:B------:R-:W2:Y:S01]  /*08b0*/  LDG.E R10, desc[UR4][R8.64+0x1c] ;  /* 0x00001c04080a7981 */ /* 0x000ea2000c1e1900 */
[----:B------:R-:W-:-:S05]  /*08c0*/  IADD3 R3, P1, PT, R3, 0x8, RZ ;  /* 0x0000000803037810 */ /* 0x000fca0007f3e0ff */
[----:B------:R-:W-:Y:S02]  /*08d0*/  IMAD.X R0, RZ, RZ, R0, P1 ;  /* 0x000000ffff007224 */ /* 0x000fe400008e0600 */
[----:B--2---:R-:W-:-:S05]  /*08e0*/  FADD R13, R17, R10 ;  /* 0x0000000a110d7221 */ /* 0x004fca0000000000 */
[----:B------:R3:W-:Y:S02]  /*08f0*/  STG.E desc[UR4][R4.64], R13 ;  /* 0x0000000d04007986 */ /* 0x0007e4000c101904 */
.L_x_40:
[----:B------:R-:W-:Y:S05]  /*0900*/  @!P0 EXIT ;  /* 0x000000000000894d */ /* 0x000fea0003800000 */
[----:B------:R-:W-:-:S04]  /*0910*/  ISETP.GE.U32.AND P0, PT, R12, 0x4, PT ;  /* 0x000000040c00780c */ /* 0x000fc80003f06070 */
[----:B------:R-:W-:-:S13]  /*0920*/  ISETP.GE.U32.AND.EX P0, PT, RZ, RZ, PT, P0 ;  /* 0x000000ffff00720c */ /* 0x000fda0003f06100 */
[----:B---3--:R-:W1:Y:S01]  /*0930*/  @P0 LDC.64 R14, c[0x0][0x380] ;  /* 0x0000e000ff0e0b82 */ /* 0x008e620000000a00 */
[----:B------:R-:W-:-:S04]  /*0940*/  @P0 IADD3 R9, P1, PT, R3, R6, RZ ;  /* 0x0000000603090210 */ /* 0x000fc80007f3e0ff */
[----:B------:R-:W-:Y:S02]  /*0950*/  @P0 IADD3.X R10, PT, PT, R0, R11, RZ, P1, !PT ;  /* 0x0000000b000a0210 */ /* 0x000fe40000ffe4ff */
[----:B-1----:R-:W-:-:S04]  /*0960*/  @P0 LEA R8, P1, R9, R14, 0x2 ;  /* 0x0000000e09080211 */ /* 0x002fc800078210ff */
[----:B------:R-:W-:-:S05]  /*0970*/  @P0 LEA.HI.X R9, R9, R15, R10, 0x2, P1 ;  /* 0x0000000f09090211 */ /* 0x000fca00008f140a */
[----:B------:R-:W3:Y:S02]  /*0980*/  @P0 LDG.E R10, desc[UR4][R8.64] ;  /* 0x00000004080a0981 */ /* 0x000ee4000c1e1900 */
[----:B---3--:R-:W-:-:S05]  /*0990*/  @P0 FADD R15, R13, R10 ;  /* 0x0000000a0d0f0221 */ /* 0x008fca0000000000 */
[----:B------:R1:W-:Y:S04]  /*09a0*/  @P0 STG.E desc[UR4][R4.64], R15 ;  /* 0x0000000f04000986 */ /* 0x0003e8000c101904 */
[----:B------:R-:W2:Y:S02]  /*09b0*/  @P0 LDG.E R10, desc[UR4][R8.64+0x4] ;  /* 0x00000404080a0981 */ /* 0x000ea4000c1e1900 */
[----:B--2---:R-:W-:-:S05]  /*09c0*/  @P0 FADD R17, R15, R10 ;  /* 0x0000000a0f110221 */ /* 0x004fca0000000000 */
[----:B------:R1:W-:Y:S04]  /*09d0*/  @P0 STG.E desc[UR4][R4.64], R17 ;  /* 0x0000001104000986 */ /* 0x0003e8000c101904 */
[----:B------:R-:W2:Y:S01]  /*09e0*/  @P0 LDG.E R10, desc[UR4][R8.64+0x8] ;  /* 0x00000804080a0981 */ /* 0x000ea2000c1e1900 */
[----:B------:R-:W-:Y:S01]  /*09f0*/  LOP3.LUT R12, R2, 0x3, RZ, 0xc0, !PT ;  /* 0x00000003020c7812 */ /* 0x000fe200078ec0ff */
[----:B------:R-:W-:-:S03]  /*0a00*/  IMAD.MOV.U32 R14, RZ, RZ, RZ ;  /* 0x000000ffff0e7224 */ /* 0x000fc600078e00ff */
[----:B------:R-:W-:Y:S01]  /*0a10*/  ISETP.NE.U32.AND P1, PT, R12, RZ, PT ;  /* 0x000000ff0c00720c */ /* 0x000fe20003f25070 */
[----:B--2---:R-:W-:-:S05]  /*0a20*/  @P0 FADD R19, R17, R10 ;  /* 0x0000000a11130221 */ /* 0x004fca0000000000 */
[----:B------:R1:W-:Y:S04]  /*0a30*/  @P0 STG.E desc[UR4][R4.64], R19 ;  /* 0x0000001304000986 */ /* 0x0003e8000c101904 */
[----:B------:R-:W2:Y:S01]  /*0a40*/  @P0 LDG.E R10, desc[UR4][R8.64+0xc] ;  /* 0x00000c04080a0981 */ /* 0x000ea2000c1e1900 */
[----:B------:R-:W-:Y:S01]  /*0a50*/  ISETP.NE.AND.EX P1, PT, R14, RZ, PT, P1 ;  /* 0x000000ff0e00720c */ /* 0x000fe20003f25310 */
[----:B--2---:R-:W-:-:S05]  /*0a60*/  @P0 FADD R13, R19, R10 ;  /* 0x0000000a130d0221 */ /* 0x004fca0000000000 */
[----:B------:R1:W-:Y:S07]  /*0a70*/  @P0 STG.E desc[UR4][R4.64], R13 ;  /* 0x0000000d04000986 */ /* 0x0003ee000c101904 */
[----:B------:R-:W-:Y:S05]  /*0a80*/  @!P1 EXIT ;  /* 0x000000000000994d */ /* 0x000fea0003800000 */
[----:B------:R-:W2:Y:S01]  /*0a90*/  LDCU.64 UR6, c[0x0][0x380] ;  /* 0x00007000ff0677ac */ /* 0x000ea20008000a00 */
[----:B------:R-:W-:-:S04]  /*0aa0*/  @P0 IADD3 R3, P2, PT, R3, 0x4, RZ ;  /* 0x0000000403030810 */ /* 0x000fc80007f5e0ff */
[----:B------:R-:W-:Y:S01]  /*0ab0*/  IADD3 R3, P1, PT, R3, R6, RZ ;  /* 0x0000000603037210 */ /* 0x000fe20007f3e0ff */
[----:B------:R-:W-:-:S05]  /*0ac0*/  @P0 IMAD.X R0, RZ, RZ, R0, P2 ;  /* 0x000000ffff000224 */ /* 0x000fca00010e0600 */
[----:B------:R-:W-:Y:S02]  /*0ad0*/  IADD3.X R0, PT, PT, R0, R11, RZ, P1, !PT ;  /* 0x0000000b00007210 */ /* 0x000fe40000ffe4ff */
[----:B--2---:R-:W-:-:S04]  /*0ae0*/  LEA R2, P0, R3, UR6, 0x2 ;  /* 0x0000000603027c11 */ /* 0x004fc8000f8010ff */
[----:B------:R-:W-:-:S09]  /*0af0*/  LEA.HI.X R3, R3, UR7, R0, 0x2, P0 ;  /* 0x0000000703037c11 */ /* 0x000fd200080f1400 */
.L_x_41:
[----:B--2---:R2:W1:Y:S01]  /*0b00*/  LDG.E R0, desc[UR4][R2.64] ;  /* 0x0000000402007981 */ /* 0x004462000c1e1900 */
[----:B------:R-:W-:-:S04]  /*0b10*/  IADD3 R12, P0, PT, R12, -0x1, RZ ;  /* 0xffffffff0c0c7810 */ /* 0x000fc80007f1e0ff */
[----:B------:R-:W-:Y:S02]  /*0b20*/  IADD3.X R14, PT, PT, R14, -0x1, RZ, P0, !PT ;  /* 0xffffffff0e0e7810 */ /* 0x000fe400007fe4ff */
[----:B------:R-:W-:Y:S02]  /*0b30*/  ISETP.NE.U32.AND P0, PT, R12, RZ, PT ;  /* 0x000000ff0c00720c */ /* 0x000fe40003f05070 */
[----:B--2---:R-:W-:Y:S02]  /*0b40*/  IADD3 R2, P1, PT, R2, 0x4, RZ ;  /* 0x0000000402027810 */ /* 0x004fe40007f3e0ff */
[----:B------:R-:W-:-:S03]  /*0b50*/  ISETP.NE.AND.EX P0, PT, R14, RZ, PT, P0 ;  /* 0x000000ff0e00720c */ /* 0x000fc60003f05300 */
[----:B------:R-:W-:Y:S02]  /*0b60*/  IMAD.X R3, RZ, RZ, R3, P1 ;  /* 0x000000ffff037224 */ /* 0x000fe400008e0603 */
[----:B-1----:R-:W-:-:S05]  /*0b70*/  FADD R13, R0, R13 ;  /* 0x0000000d000d7221 */ /* 0x002fca0000000000 */
[----:B------:R2:W-:Y:S03]  /*0b80*/  STG.E desc[UR4][R4.64], R13 ;  /* 0x0000000d04007986 */ /* 0x0005e6000c101904 */
[----:B------:R-:W-:Y:S05]  /*0b90*/  @P0 BRA `(.L_x_41) ;  /* 0xfffffffc00d80947 */ /* 0x000fea000383ffff */
[----:B------:R-:W-:Y:S05]  /*0ba0*/  EXIT ;  /* 0x000000000000794d */ /* 0x000fea0003800000 */
.L_x_42:
        /* <DEDUP_REMOVED lines=13> */
.L_x_80:


//--------------------- .text._Z24pairwiseComparsionKernelPfS_mm --------------------------
	.section	.text._Z24pairwiseComparsionKernelPfS_mm,"ax",@progbits
	.align	128
.text._Z24pairwiseComparsionKernelPfS_mm:
        .type           _Z24pairwiseComparsionKernelPfS_mm,@function
        .size           _Z24pairwiseComparsionKernelPfS_mm,(.L_x_81 - _Z24pairwiseComparsionKernelPfS_mm)
        .other          _Z24pairwiseComparsionKernelPfS_mm,@"STO_CUDA_ENTRY STV_DEFAULT"
_Z24pairwiseComparsionKernelPfS_mm:
        /* <DEDUP_REMOVED lines=22> */
[----:B------:R-:W0:Y:S01]  /*0160*/  LDCU.128 UR12, c[0x0][0x380] ;  /* 0x00007000ff0c77ac */ /* 0x000e220008000c00 */
[----:B------:R-:W-:Y:S02]  /*0170*/  IMAD.MOV.U32 R5, RZ, RZ, RZ ;  /* 0x000000ffff057224 */ /* 0x000fe400078e00ff */
[----:B------:R-:W-:Y:S01]  /*0180*/  IMAD.MOV.U32 R3, RZ, RZ, RZ ;  /* 0x000000ffff037224 */ /* 0x000fe200078e00ff */
[----:B------:R-:W1:Y:S01]  /*0190*/  LDCU.64 UR4, c[0x0][0x358] ;  /* 0x00006b00ff0477ac */ /* 0x000e620008000a00 */
[----:B------:R-:W-:-:S04]  /*01a0*/  IMAD.WIDE.U32 R4, R9, UR8, R4 ;  /* 0x0000000809047c25 */ /* 0x000fc8000f8e0004 */
[----:B------:R-:W-:-:S04]  /*01b0*/  IMAD.WIDE.U32 R6, R9, UR8, R2 ;  /* 0x0000000809067c25 */ /* 0x000fc8000f8e0002 */
[----:B------:R-:W-:-:S04]  /*01c0*/  IMAD R9, R9, UR9, RZ ;  /* 0x0000000909097c24 */ /* 0x000fc8000f8e02ff */
[----:B------:R-:W-:Y:S01]  /*01d0*/  IMAD.IADD R13, R5, 0x1, R9 ;  /* 0x00000001050d7824 */ /* 0x000fe200078e0209 */
[----:B0-----:R-:W-:Y:S01]  /*01e0*/  LEA R10, P1, R6, UR12, 0x2 ;  /* 0x0000000c060a7c11 */ /* 0x001fe2000f8210ff */
[----:B------:R-:W-:Y:S01]  /*01f0*/  IMAD.IADD R5, R9, 0x1, R7 ;  /* 0x0000000109057824 */ /* 0x000fe200078e0207 */
[----:B------:R-:W-:-:S04]  /*0200*/  LEA R8, P0, R4, UR12, 0x2 ;  /* 0x0000000c04087c11 */ /* 0x000fc8000f8010ff */
[----:B------:R-:W-:Y:S02]  /*0210*/  LEA.HI.X R11, R6, UR13, R5, 0x2, P1 ;  /* 0x0000000d060b7c11 */ /* 0x000fe400088f1405 */
[----:B------:R-:W-:-:S04]  /*0220*/  LEA.HI.X R9, R4, UR13, R13, 0x2, P0 ;  /* 0x0000000d04097c11 */ /* 0x000fc800080f140d */
[----:B-1----:R-:W2:Y:S04]  /*0230*/  LDG.E R11, desc[UR4][R10.64] ;  /* 0x000000040a0b7981 */ /* 0x002ea8000c1e1900 */
[----:B------:R-:W2:Y:S01]  /*0240*/  LDG.E R8, desc[UR4][R8.64] ;  /* 0x0000000408087981 */ /* 0x000ea2000c1e1900 */
[----:B------:R-:W-:Y:S02]  /*0250*/  IMAD R13, R13, UR8, RZ ;  /* 0x000000080d0d7c24 */ /* 0x000fe4000f8e02ff */
[----:B------:R-:W-:-:S04]  /*0260*/  IMAD.WIDE.U32 R6, R4, UR8, R2 ;  /* 0x0000000804067c25 */ /* 0x000fc8000f8e0002 */
[----:B------:R-:W-:Y:S01]  /*0270*/  IMAD R3, R4, UR9, R13 ;  /* 0x0000000904037c24 */ /* 0x000fe2000f8e020d */
[----:B------:R-:W-:-:S03]  /*0280*/  LEA R2, P0, R6, UR14, 0x2 ;  /* 0x0000000e06027c11 */ /* 0x000fc6000f8010ff */
[----:B------:R-:W-:-:S05]  /*0290*/  IMAD.IADD R3, R7, 0x1, R3 ;  /* 0x0000000107037824 */ /* 0x000fca00078e0203 */
[----:B------:R-:W-:Y:S01]  /*02a0*/  LEA.HI.X R3, R6, UR15, R3, 0x2, P0 ;  /* 0x0000000f06037c11 */ /* 0x000fe200080f1403 */
[----:B--2---:R-:W-:-:S05]  /*02b0*/  FADD R5, R8, -R11 ;  /* 0x8000000b08057221 */ /* 0x004fca0000000000 */
[----:B------:R0:W-:Y:S01]  /*02c0*/  STG.E desc[UR4][R2.64], R5 ;  /* 0x0000000502007986 */ /* 0x0001e2000c101904 */
[----:B------:R-:W-:-:S13]  /*02d0*/  FSETP.GEU.AND P0, PT, R8, R11, PT ;  /* 0x0000000b0800720b */ /* 0x000fda0003f0e000 */
[----:B0-----:R-:W-:Y:S05]  /*02e0*/  @P0 BRA `(.L_x_43) ;  /* 0x0000000000440947 */ /* 0x001fea0003800000 */
[----:B------:R-:W0:Y:S01]  /*02f0*/  MUFU.RCP R0, R5 ;  /* 0x0000000500007308 */ /* 0x000e220000001000 */
[----:B------:R-:W-:Y:S01]  /*0300*/  UMOV UR6, 0x3f800000 ;  /* 0x3f80000000067882 */ /* 0x000fe20000000000 */
[----:B------:R-:W-:Y:S01]  /*0310*/  BSSY.RECONVERGENT B1, `(.L_x_44) ;  /* 0x000000c000017945 */ /* 0x000fe20003800200 */
[----:B------:R-:W-:-:S05]  /*0320*/  IMAD.U32 R6, RZ, RZ, UR6 ;  /* 0x00000006ff067e24 */ /* 0x000fca000f8e00ff */
[----:B------:R-:W1:Y:S01]  /*0330*/  FCHK P0, -R6, R5 ;  /* 0x0000000506007302 */ /* 0x000e620000000100 */
[----:B0-----:R-:W-:-:S04]  /*0340*/  FFMA R7, -R5, R0, 1 ;  /* 0x3f80000005077423 */ /* 0x001fc80000000100 */
[----:B------:R-:W-:-:S04]  /*0350*/  FFMA R0, R0, R7, R0 ;  /* 0x0000000700007223 */ /* 0x000fc80000000000 */
[----:B------:R-:W-:-:S04]  /*0360*/  FFMA R4, R0, -1, RZ ;  /* 0xbf80000000047823 */ /* 0x000fc800000000ff */
[----:B------:R-:W-:-:S04]  /*0370*/  FFMA R7, -R5, R4, -1 ;  /* 0xbf80000005077423 */ /* 0x000fc80000000104 */
[----:B------:R-:W-:Y:S01]  /*0380*/  FFMA R7, R0, R7, R4 ;  /* 0x0000000700077223 */ /* 0x000fe20000000004 */
[----:B-1----:R-:W-:Y:S06]  /*0390*/  @!P0 BRA `(.L_x_45) ;  /* 0x00000000000c8947 */ /* 0x002fec0003800000 */
[----:B------:R-:W-:-:S07]  /*03a0*/  MOV R4, 0x3c0 ;  /* 0x000003c000047802 */ /* 0x000fce0000000f00 */
[----:B------:R-:W-:Y:S05]  /*03b0*/  CALL.REL.NOINC `($__internal_2_$__cuda_sm3x_div_rn_noftz_f32_slowpath) ;  /* 0x0000000000247944 */ /* 0x000fea0003c00000 */
[----:B------:R-:W-:-:S07]  /*03c0*/  IMAD.MOV.U32 R7, RZ, RZ, R9 ;  /* 0x000000ffff077224 */ /* 0x000fce00078e0009 */
.L_x_45:
[----:B------:R-:W-:Y:S05]  /*03d0*/  BSYNC.RECONVERGENT B1 ;  /* 0x0000000000017941 */ /* 0x000fea0003800200 */
.L_x_44:
[----:B------:R-:W-:Y:S01]  /*03e0*/  STG.E desc[UR4][R2.64], R7 ;  /* 0x0000000702007986 */ /* 0x000fe2000c101904 */
[----:B------:R-:W-:Y:S05]  /*03f0*/  EXIT ;  /* 0x000000000000794d */ /* 0x000fea0003800000 */
.L_x_43:
[----:B------:R-:W-:-:S13]  /*0400*/  FSETP.NEU.AND P0, PT, R5, RZ, PT ;  /* 0x000000ff0500720b */ /* 0x000fda0003f0d000 */
[----:B------:R-:W-:Y:S05]  /*0410*/  @P0 EXIT ;  /* 0x000000000000094d */ /* 0x000fea0003800000 */
[----:B------:R-:W-:-:S05]  /*0420*/  IMAD.MOV.U32 R5, RZ, RZ, 0x3f800000 ;  /* 0x3f800000ff057424 */ /* 0x000fca00078e00ff */
[----:B------:R-:W-:Y:S01]  /*0430*/  STG.E desc[UR4][R2.64], R5 ;  /* 0x0000000502007986 */ /* 0x000fe2000c101904 */
[----:B------:R-:W-:Y:S05]  /*0440*/  EXIT ;  /* 0x000000000000794d */ /* 0x000fea0003800000 */
        .weak           $__internal_2_$__cuda_sm3x_div_rn_noftz_f32_slowpath
        .type           $__internal_2_$__cuda_sm3x_div_rn_noftz_f32_slowpath,@function
        .size           $__internal_2_$__cuda_sm3x_div_rn_noftz_f32_slowpath,(.L_x_81 - $__internal_2_$__cuda_sm3x_div_rn_noftz_f32_slowpath)
$__internal_2_$__cuda_sm3x_div_rn_noftz_f32_slowpath:
[--C-:B------:R-:W-:Y:S01]  /*0450*/  SHF.R.U32.HI R0, RZ, 0x17, R5.reuse ;  /* 0x00000017ff007819 */ /* 0x100fe20000011605 */
[----:B------:R-:W-:Y:S04]  /*0460*/  BSSY.RECONVERGENT B0, `(.L_x_46) ;  /* 0x000005c000007945 */ /* 0x000fe80003800200 */
[----:B------:R-:W-:Y:S01]  /*0470*/  BSSY.RELIABLE B2, `(.L_x_47) ;  /* 0x000001b000027945 */ /* 0x000fe20003800100 */
[----:B------:R-:W-:Y:S01]  /*0480*/  IMAD.MOV.U32 R8, RZ, RZ, R5 ;  /* 0x000000ffff087224 */ /* 0x000fe200078e0005 */
[----:B------:R-:W-:-:S05]  /*0490*/  LOP3.LUT R6, R0, 0xff, RZ, 0xc0, !PT ;  /* 0x000000ff00067812 */ /* 0x000fca00078ec0ff */
[----:B------:R-:W-:-:S05]  /*04a0*/  VIADD R9, R6, 0xffffffff ;  /* 0xffffffff06097836 */ /* 0x000fca0000000000 */
[----:B------:R-:W-:-:S13]  /*04b0*/  ISETP.GT.U32.AND P0, PT, R9, 0xfd, PT ;  /* 0x000000fd0900780c */ /* 0x000fda0003f04070 */
[----:B------:R-:W-:Y:S01]  /*04c0*/  @!P0 IMAD.MOV.U32 R7, RZ, RZ, RZ ;  /* 0x000000ffff078224 */ /* 0x000fe200078e00ff */
[----:B------:R-:W-:Y:S06]  /*04d0*/  @!P0 BRA `(.L_x_48) ;  /* 0x0000000000508947 */ /* 0x000fec0003800000 */
[----:B------:R-:W-:Y:S01]  /*04e0*/  FSETP.GTU.FTZ.AND P0, PT, |R5|, +INF , PT ;  /* 0x7f8000000500780b */ /* 0x000fe20003f1c200 */
[----:B------:R-:W-:-:S12]  /*04f0*/  IMAD.MOV.U32 R0, RZ, RZ, R5 ;  /* 0x000000ffff007224 */ /* 0x000fd800078e0005 */
[----:B------:R-:W-:Y:S05]  /*0500*/  @P0 BREAK.RELIABLE B2 ;  /* 0x0000000000020942 */ /* 0x000fea0003800100 */
[----:B------:R-:W-:Y:S05]  /*0510*/  @P0 BRA `(.L_x_49) ;  /* 0x00000004003c0947 */ /* 0x000fea0003800000 */
[----:B------:R-:W-:-:S05]  /*0520*/  IMAD.MOV.U32 R5, RZ, RZ, -0x40800000 ;  /* 0xbf800000ff057424 */ /* 0x000fca00078e00ff */
[----:B------:R-:W-:-:S13]  /*0530*/  LOP3.LUT P0, RZ, R8, 0x7fffffff, R5, 0xc8, !PT ;  /* 0x7fffffff08ff7812 */ /* 0x000fda000780c805 */
[----:B------:R-:W-:Y:S05]  /*0540*/  @!P0 BREAK.RELIABLE B2 ;  /* 0x0000000000028942 */ /* 0x000fea0003800100 */
[----:B------:R-:W-:Y:S05]  /*0550*/  @!P0 BRA `(.L_x_50) ;  /* 0x0000000400248947 */ /* 0x000fea0003800000 */
[----:B------:R-:W-:Y:S02]  /*0560*/  FSETP.NEU.FTZ.AND P0, PT, |R0|, +INF , PT ;  /* 0x7f8000000000780b */ /* 0x000fe40003f1d200 */
[----:B------:R-:W-:-:S04]  /*0570*/  LOP3.LUT P1, RZ, R5, 0x7fffffff, RZ, 0xc0, !PT ;  /* 0x7fffffff05ff7812 */ /* 0x000fc8000782c0ff */
[----:B------:R-:W-:-:S13]  /*0580*/  PLOP3.LUT P0, PT, P0, P1, PT, 0x2f, 0xf2 ;  /* 0x0000000000f2781c */ /* 0x000fda0000702577 */
[----:B------:R-:W-:Y:S05]  /*0590*/  @P0 BREAK.RELIABLE B2 ;  /* 0x0000000000020942 */ /* 0x000fea0003800100 */
[----:B------:R-:W-:Y:S05]  /*05a0*/  @P0 BRA `(.L_x_51) ;  /* 0x0000000400080947 */ /* 0x000fea0003800000 */
[----:B------:R-:W-:-:S13]  /*05b0*/  LOP3.LUT P0, RZ, R8, 0x7fffffff, RZ, 0xc0, !PT ;  /* 0x7fffffff08ff7812 */ /* 0x000fda000780c0ff */
[----:B------:R-:W-:Y:S05]  /*05c0*/  @!P0 BREAK.RELIABLE B2 ;  /* 0x0000000000028942 */ /* 0x000fea0003800100 */
[----:B------:R-:W-:Y:S05]  /*05d0*/  @!P0 BRA `(.L_x_52) ;  /* 0x0000000000f08947 */ /* 0x000fea0003800000 */
[----:B------:R-:W-:Y:S01]  /*05e0*/  ISETP.GE.AND P0, PT, R9, RZ, PT ;  /* 0x000000ff0900720c */ /* 0x000fe20003f06270 */
[----:B------:R-:W-:-:S12]  /*05f0*/  IMAD.MOV.U32 R7, RZ, RZ, RZ ;  /* 0x000000ffff077224 */ /* 0x000fd800078e00ff */
[----:B------:R-:W-:Y:S01]  /*0600*/  @!P0 FFMA R8, R0, 1.84467440737095516160e+19, RZ ;  /* 0x5f80000000088823 */ /* 0x000fe200000000ff */
[----:B------:R-:W-:-:S07]  /*0610*/  @!P0 VIADD R7, R7, 0x40 ;  /* 0x0000004007078836 */ /* 0x000fce0000000000 */
.L_x_48:
[----:B------:R-:W-:Y:S05]  /*0620*/  BSYNC.RELIABLE B2 ;  /* 0x0000000000027941 */ /* 0x000fea0003800100 */
.L_x_47:
[----:B------:R-:W-:Y:S01]  /*0630*/  LEA R5, R6, 0xc0800000, 0x17 ;  /* 0xc080000006057811 */ /* 0x000fe200078eb8ff */
[----:B------:R-:W-:Y:S01]  /*0640*/  UMOV UR6, 0xbf800000 ;  /* 0xbf80000000067882 */ /* 0x000fe20000000000 */
[----:B------:R-:W-:Y:S01]  /*0650*/  IADD3 R6, PT, PT, R7, 0x7f, -R6 ;  /* 0x0000007f07067810 */ /* 0x000fe20007ffe806 */
[----:B------:R-:W-:Y:S02]  /*0660*/  BSSY.RECONVERGENT B2, `(.L_x_53) ;  /* 0x0000032000027945 */ /* 0x000fe40003800200 */
[----:B------:R-:W-:-:S04]  /*0670*/  IMAD.IADD R5, R8, 0x1, -R5 ;  /* 0x0000000108057824 */ /* 0x000fc800078e0a05 */
[----:B------:R-:W0:Y:S01]  /*0680*/  MUFU.RCP R0, R5 ;  /* 0x0000000500007308 */ /* 0x000e220000001000 */
[----:B------:R-:W-:-:S04]  /*0690*/  FADD.FTZ R9, -R5, -RZ ;  /* 0x800000ff05097221 */ /* 0x000fc80000010100 */
[----:B0-----:R-:W-:-:S04]  /*06a0*/  FFMA R11, R0, R9, 1 ;  /* 0x3f800000000b7423 */ /* 0x001fc80000000009 */
[----:B------:R-:W-:-:S04]  /*06b0*/  FFMA R0, R0, R11, R0 ;  /* 0x0000000b00007223 */ /* 0x000fc80000000000 */
[----:B------:R-:W-:-:S04]  /*06c0*/  FFMA R8, R0, UR6, RZ ;  /* 0x0000000600087c23 */ /* 0x000fc800080000ff */
[----:B------:R-:W-:-:S04]  /*06d0*/  FFMA R11, R9, R8, UR6 ;  /* 0x00000006090b7e23 */ /* 0x000fc80008000008 */
[----:B------:R-:W-:-:S04]  /*06e0*/  FFMA R11, R0, R11, R8 ;  /* 0x0000000b000b7223 */ /* 0x000fc80000000008 */
[----:B------:R-:W-:-:S04]  /*06f0*/  FFMA R10, R9, R11, UR6 ;  /* 0x00000006090a7e23 */ /* 0x000fc8000800000b */
        /* <DEDUP_REMOVED lines=14> */
[-CC-:B------:R-:W-:Y:S01]  /*07e0*/  FFMA.RZ R5, R0, R10.reuse, R11.reuse ;  /* 0x0000000a00057223 */ /* 0x180fe2000000c00b */
        /* <DEDUP_REMOVED lines=21> */
.L_x_55:
[----:B------:R-:W-:-:S04]  /*0940*/  LOP3.LUT R9, R9, 0x80000000, RZ, 0xc0, !PT ;  /* 0x8000000009097812 */ /* 0x000fc800078ec0ff */
[----:B------:R-:W-:Y:S01]  /*0950*/  LOP3.LUT R9, R9, 0x7f800000, RZ, 0xfc, !PT ;  /* 0x7f80000009097812 */ /* 0x000fe200078efcff */
[----:B------:R-:W-:Y:S06]  /*0960*/  BRA `(.L_x_56) ;  /* 0x0000000000047947 */ /* 0x000fec0003800000 */
.L_x_54:
[----:B------:R-:W-:-:S07]  /*0970*/  IMAD R9, R6, 0x800000, R9 ;  /* 0x0080000006097824 */ /* 0x000fce00078e0209 */
.L_x_56:
[----:B------:R-:W-:Y:S05]  /*0980*/  BSYNC.RECONVERGENT B2 ;  /* 0x0000000000027941 */ /* 0x000fea0003800200 */
.L_x_53:
[----:B------:R-:W-:Y:S05]  /*0990*/  BRA `(.L_x_57) ;  /* 0x0000000000207947 */ /* 0x000fea0003800000 */
.L_x_52:
[----:B------:R-:W-:-:S04]  /*09a0*/  LOP3.LUT R5, R8, 0x80000000, R5, 0x48, !PT ;  /* 0x8000000008057812 */ /* 0x000fc800078e4805 */
[----:B------:R-:W-:Y:S01]  /*09b0*/  LOP3.LUT R9, R5, 0x7f800000, RZ, 0xfc, !PT ;  /* 0x7f80000005097812 */ /* 0x000fe200078efcff */
[----:B------:R-:W-:Y:S06]  /*09c0*/  BRA `(.L_x_57) ;  /* 0x0000000000147947 */ /* 0x000fec0003800000 */
.L_x_51:
[----:B------:R-:W-:Y:S01]  /*09d0*/  LOP3.LUT R9, R8, 0x80000000, R5, 0x48, !PT ;  /* 0x8000000008097812 */ /* 0x000fe200078e4805 */
[----:B------:R-:W-:Y:S06]  /*09e0*/  BRA `(.L_x_57) ;  /* 0x00000000000c7947 */ /* 0x000fec0003800000 */
.L_x_50:
[----:B------:R-:W0:Y:S01]  /*09f0*/  MUFU.RSQ R9, -QNAN ;  /* 0xffc0000000097908 */ /* 0x000e220000001400 */
[----:B------:R-:W-:Y:S05]  /*0a00*/  BRA `(.L_x_57) ;  /* 0x0000000000047947 */ /* 0x000fea0003800000 */
.L_x_49:
[----:B------:R-:W-:-:S07]  /*0a10*/  FADD.FTZ R9, R0, -1 ;  /* 0xbf80000000097421 */ /* 0x000fce0000010000 */
.L_x_57:
[----:B------:R-:W-:Y:S05]  /*0a20*/  BSYNC.RECONVERGENT B0 ;  /* 0x0000000000007941 */ /* 0x000fea0003800200 */
.L_x_46:
[----:B------:R-:W-:-:S04]  /*0a30*/  IMAD.MOV.U32 R5, RZ, RZ, 0x0 ;  /* 0x00000000ff057424 */ /* 0x000fc800078e00ff */
[----:B0-----:R-:W-:Y:S05]  /*0a40*/  RET.REL.NODEC R4 `(_Z24pairwiseComparsionKernelPfS_mm) ;  /* 0xfffffff4046c7950 */ /* 0x001fea0003c3ffff */
.L_x_58:
        /* <DEDUP_REMOVED lines=11> */
.L_x_81:


//--------------------- .text._Z17normalize19KernelPfS_mm --------------------------
	.section	.text._Z17normalize19KernelPfS_mm,"ax",@progbits
	.align	128
.text._Z17normalize19KernelPfS_mm:
        .type           _Z17normalize19KernelPfS_mm,@function
        .size           _Z17normalize19KernelPfS_mm,(.L_x_83 - _Z17normalize19KernelPfS_mm)
        .other          _Z17normalize19KernelPfS_mm,@"STO_CUDA_ENTRY STV_DEFAULT"
_Z17normalize19KernelPfS_mm:
[----:B------:R-:W-:Y:S01]  /*0000*/  LDC R1, c[0x0][0x37c] ;  /* 0x0000df00ff017b82 */ /* 0x000fe20000000800 */
[----:B------:R-:W0:Y:S07]  /*0010*/  S2R R0, SR_TID.Y ;  /* 0x0000000000007919 */ /* 0x000e2e0000002200 */
[----:B------:R-:W1:Y:S01]  /*0020*/  LDC R6, c[0x0][0x360] ;  /* 0x0000d800ff067b82 */ /* 0x000e620000000800 */
[----:B------:R-:W2:Y:S01]  /*0030*/  LDCU.128 UR8, c[0x0][0x390] ;  /* 0x00007200ff0877ac */ /* 0x000ea20008000c00 */
[----:B------:R-:W1:Y:S06]  /*0040*/  S2R R7, SR_TID.X ;  /* 0x0000000000077919 */ /* 0x000e6c0000002100 */
[----:B------:R-:W0:Y:S08]  /*0050*/  S2UR UR5, SR_CTAID.Y ;  /* 0x00000000000579c3 */ /* 0x000e300000002600 */
[----:B------:R-:W0:Y:S08]  /*0060*/  LDC R5, c[0x0][0x364] ;  /* 0x0000d900ff057b82 */ /* 0x000e300000000800 */
[----:B------:R-:W1:Y:S01]  /*0070*/  S2UR UR4, SR_CTAID.X ;  /* 0x00000000000479c3 */ /* 0x000e620000002500 */
[----:B0-----:R-:W-:-:S05]  /*0080*/  IMAD R5, R5, UR5, R0 ;  /* 0x0000000505057c24 */ /* 0x001fca000f8e0200 */
[----:B--2---:R-:W-:Y:S01]  /*0090*/  ISETP.GE.U32.AND P0, PT, R5, UR10, PT ;  /* 0x0000000a05007c0c */ /* 0x004fe2000bf06070 */
[----:B-1----:R-:W-:-:S03]  /*00a0*/  IMAD R6, R6, UR4, R7 ;  /* 0x0000000406067c24 */ /* 0x002fc6000f8e0207 */
[----:B------:R-:W-:Y:S02]  /*00b0*/  ISETP.GE.U32.AND.EX P0, PT, RZ, UR11, PT, P0 ;  /* 0x0000000bff007c0c */ /* 0x000fe4000bf06100 */
[----:B------:R-:W-:Y:S02]  /*00c0*/  ISETP.GE.U32.AND P1, PT, R6, UR8, PT ;  /* 0x0000000806007c0c */ /* 0x000fe4000bf26070 */
[----:B------:R-:W-:-:S04]  /*00d0*/  SHF.R.S32.HI R7, RZ, 0x1f, R6 ;  /* 0x0000001fff077819 */ /* 0x000fc80000011406 */
[----:B------:R-:W-:-:S13]  /*00e0*/  ISETP.GE.U32.OR.EX P0, PT, R7, UR9, P0, P1 ;  /* 0x0000000907007c0c */ /* 0x000fda0008706510 */
[----:B------:R-:W-:Y:S05]  /*00f0*/  @P0 EXIT ;  /* 0x000000000000094d */ /* 0x000fea0003800000 */
[----:B------:R-:W0:Y:S01]  /*0100*/  LDCU.128 UR12, c[0x0][0x380] ;  /* 0x00007000ff0c77ac */ /* 0x000e220008000c00 */
[----:B------:R-:W1:Y:S01]  /*0110*/  LDCU.64 UR4, c[0x0][0x358] ;  /* 0x00006b00ff0477ac */ /* 0x000e620008000a00 */
[----:B0-----:R-:W-:-:S04]  /*0120*/  LEA R2, P0, R5, UR14, 0x2 ;  /* 0x0000000e05027c11 */ /* 0x001fc8000f8010ff */
[----:B------:R-:W-:-:S06]  /*0130*/  LEA.HI.X R3, R5, UR15, RZ, 0x2, P0 ;  /* 0x0000000f05037c11 */ /* 0x000fcc00080f14ff */
[----:B-1----:R-:W2:Y:S01]  /*0140*/  LDG.E R3, desc[UR4][R2.64] ;  /* 0x0000000402037981 */ /* 0x002ea2000c1e1900 */
[C---:B------:R-:W-:Y:S01]  /*0150*/  IMAD.WIDE.U32 R6, R5.reuse, UR8, R6 ;  /* 0x0000000805067c25 */ /* 0x040fe2000f8e0006 */
[----:B------:R-:W-:Y:S03]  /*0160*/  BSSY.RECONVERGENT B0, `(.L_x_59) ;  /* 0x0000015000007945 */ /* 0x000fe60003800200 */
[----:B------:R-:W-:Y:S01]  /*0170*/  IMAD R5, R5, UR9, R7 ;  /* 0x0000000905057c24 */ /* 0x000fe2000f8e0207 */
[----:B------:R-:W-:Y:S01]  /*0180*/  LEA R4, P1, R6, UR12, 0x2 ;  /* 0x0000000c06047c11 */ /* 0x000fe2000f8210ff */
[----:B------:R-:W-:-:S03]  /*0190*/  IMAD.MOV.U32 R7, RZ, RZ, RZ ;  /* 0x000000ffff077224 */ /* 0x000fc600078e00ff */
[----:B------:R-:W-:Y:S02]  /*01a0*/  LEA.HI.X R5, R6, UR13, R5, 0x2, P1 ;  /* 0x0000000d06057c11 */ /* 0x000fe400088f1405 */
[----:B--2---:R-:W-:-:S13]  /*01b0*/  FSETP.NEU.AND P0, PT, R3, RZ, PT ;  /* 0x000000ff0300720b */ /* 0x004fda0003f0d000 */
[----:B------:R-:W-:Y:S05]  /*01c0*/  @!P0 BRA `(.L_x_60) ;  /* 0x0000000000388947 */ /* 0x000fea0003800000 */
        /* <DEDUP_REMOVED lines=11> */
[----:B------:R-:W-:Y:S05]  /*0280*/  CALL.REL.NOINC `($__internal_3_$__cuda_sm3x_div_rn_noftz_f32_slowpath) ;  /* 0x0000000000147944 */ /* 0x000fea0003c00000 */
[----:B------:R-:W-:-:S07]  /*0290*/  IMAD.MOV.U32 R7, RZ, RZ, R0 ;  /* 0x000000ffff077224 */ /* 0x000fce00078e0000 */
.L_x_61:
[----:B------:R-:W-:Y:S05]  /*02a0*/  BSYNC.RECONVERGENT B1 ;  /* 0x0000000000017941 */ /* 0x000fea0003800200 */
.L_x_60:
[----:B------:R-:W-:Y:S05]  /*02b0*/  BSYNC.RECONVERGENT B0 ;  /* 0x0000000000007941 */ /* 0x000fea0003800200 */
.L_x_59:
[----:B------:R-:W-:Y:S01]  /*02c0*/  STG.E desc[UR4][R4.64], R7 ;  /* 0x0000000704007986 */ /* 0x000fe2000c101904 */
[----:B------:R-:W-:Y:S05]  /*02d0*/  EXIT ;  /* 0x000000000000794d */ /* 0x000fea0003800000 */
        .weak           $__internal_3_$__cuda_sm3x_div_rn_noftz_f32_slowpath
        .type           $__internal_3_$__cuda_sm3x_div_rn_noftz_f32_slowpath,@function
        .size           $__internal_3_$__cuda_sm3x_div_rn_noftz_f32_slowpath,(.L_x_83 - $__internal_3_$__cuda_sm3x_div_rn_noftz_f32_slowpath)
$__internal_3_$__cuda_sm3x_div_rn_noftz_f32_slowpath:
        /* <DEDUP_REMOVED lines=36> */
.L_x_63:
        /* <DEDUP_REMOVED lines=51> */
.L_x_70:
[----:B------:R-:W-:-:S04]  /*0850*/  LOP3.LUT R0, R0, 0x80000000, RZ, 0xc0, !PT ;  /* 0x8000000000007812 */ /* 0x000fc800078ec0ff */
[----:B------:R-:W-:Y:S01]  /*0860*/  LOP3.LUT R0, R0, 0x7f800000, RZ, 0xfc, !PT ;  /* 0x7f80000000007812 */ /* 0x000fe200078efcff */
[----:B------:R-:W-:Y:S06]  /*0870*/  BRA `(.L_x_71) ;  /* 0x0000000000047947 */ /* 0x000fec0003800000 */
.L_x_69:
[----:B------:R-:W-:-:S07]  /*0880*/  IMAD R0, R7, 0x800000, R0 ;  /* 0x0080000007007824 */ /* 0x000fce00078e0200 */
.L_x_71:
[----:B------:R-:W-:Y:S05]  /*0890*/  BSYNC.RECONVERGENT B3 ;  /* 0x0000000000037941 */ /* 0x000fea0003800200 */
.L_x_68:
[----:B------:R-:W-:Y:S05]  /*08a0*/  BRA `(.L_x_72) ;  /* 0x0000000000207947 */ /* 0x000fea0003800000 */
.L_x_67:
[----:B------:R-:W-:-:S04]  /*08b0*/  LOP3.LUT R0, R9, 0x80000000, R8, 0x48, !PT ;  /* 0x8000000009007812 */ /* 0x000fc800078e4808 */
[----:B------:R-:W-:Y:S01]  /*08c0*/  LOP3.LUT R0, R0, 0x7f800000, RZ, 0xfc, !PT ;  /* 0x7f80000000007812 */ /* 0x000fe200078efcff */
[----:B------:R-:W-:Y:S06]  /*08d0*/  BRA `(.L_x_72) ;  /* 0x0000000000147947 */ /* 0x000fec0003800000 */
.L_x_66:
[----:B------:R-:W-:Y:S01]  /*08e0*/  LOP3.LUT R0, R9, 0x80000000, R8, 0x48, !PT ;  /* 0x8000000009007812 */ /* 0x000fe200078e4808 */
[----:B------:R-:W-:Y:S06]  /*08f0*/  BRA `(.L_x_72) ;  /* 0x00000000000c7947 */ /* 0x000fec0003800000 */
.L_x_65:
[----:B------:R-:W0:Y:S01]  /*0900*/  MUFU.RSQ R0, -QNAN ;  /* 0xffc0000000007908 */ /* 0x000e220000001400 */
[----:B------:R-:W-:Y:S05]  /*0910*/  BRA `(.L_x_72) ;  /* 0x0000000000047947 */ /* 0x000fea0003800000 */
.L_x_64:
[----:B------:R-:W-:-:S07]  /*0920*/  FADD.FTZ R0, R0, R3 ;  /* 0x0000000300007221 */ /* 0x000fce0000010000 */
.L_x_72:
[----:B------:R-:W-:Y:S05]  /*0930*/  BSYNC.RECONVERGENT B2 ;  /* 0x0000000000027941 */ /* 0x000fea0003800200 */
.L_x_62:
[----:B------:R-:W-:-:S04]  /*0940*/  IMAD.MOV.U32 R3, RZ, RZ, 0x0 ;  /* 0x00000000ff037424 */ /* 0x000fc800078e00ff */
[----:B0-----:R-:W-:Y:S05]  /*0950*/  RET.REL.NODEC R2 `(_Z17normalize19KernelPfS_mm) ;  /* 0xfffffff402a87950 */ /* 0x001fea0003c3ffff */
.L_x_73:
        /* <DEDUP_REMOVED lines=10> */
.L_x_83:


//--------------------- .nv.shared.reserved.0     --------------------------
	.section	.nv.shared.reserved.0,"aw",@nobits
	.weak		__nv_reservedSMEM_offset_0_alias
	.size		__nv_reservedSMEM_offset_0_alias, 0, 64
	.other		__nv_reservedSMEM_offset_0_alias,@"STO_CUDA_RESERVED_SHARED STV_DEFAULT"
__nv_reservedSMEM_offset_0_alias:
	.zero		0
	.zero		64


//--------------------- .nv.constant0._Z8pgKernelPfS_S_mm --------------------------
	.section	.nv.constant0._Z8pgKernelPfS_S_mm,"a",@progbits
	.sectionflags	@""
	.align	4
.nv.constant0._Z8pgKernelPfS_S_mm:
	.zero		936


//--------------------- .nv.constant0._Z9pmlKernelPfS_mm --------------------------
	.section	.nv.constant0._Z9pmlKernelPfS_mm,"a",@progbits
	.sectionflags	@""
	.align	4
.nv.constant0._Z9pmlKernelPfS_mm:
	.zero		928


//--------------------- .nv.constant0._Z21normalizeMatrixKernelPfS_mm --------------------------
	.section	.nv.constant0._Z21normalizeMatrixKernelPfS_mm,"a",@progbits
	.sectionflags	@""
	.align	4
.nv.constant0._Z21normalizeMatrixKernelPfS_mm:
	.zero		928


//--------------------- .nv.constant0._Z12sumRowKernelPfS_mm --------------------------
	.section	.nv.constant0._Z12sumRowKernelPfS_mm,"a",@progbits
	.sectionflags	@""
	.align	4
.nv.constant0._Z12sumRowKernelPfS_mm:
	.zero		928


//--------------------- .nv.constant0._Z15sumColumnKernelPfS_mm --------------------------
	.section	.nv.constant0._Z15sumColumnKernelPfS_mm,"a",@progbits
	.sectionflags	@""
	.align	4
.nv.constant0._Z15sumColumnKernelPfS_mm:
	.zero		928


//--------------------- .nv.constant0._Z24pairwiseComparsionKernelPfS_mm --------------------------
	.section	.nv.constant0._Z24pairwiseComparsionKernelPfS_mm,"a",@progbits
	.sectionflags	@""
	.align	4
.nv.constant0._Z24pairwiseComparsionKernelPfS_mm:
	.zero		928


//--------------------- .nv.constant0._Z17normalize19KernelPfS_mm --------------------------
	.section	.nv.constant0._Z17normalize19KernelPfS_mm,"a",@progbits
	.sectionflags	@""
	.align	4
.nv.constant0._Z17normalize19KernelPfS_mm:
	.zero		928


//--------------------- SYMBOLS --------------------------

	.type		.nv.reservedSmem.offset0,@object
	.size		.nv.reservedSmem.offset0,0x4
